	.target	sm_90a

	.elftype	@"ET_EXEC"


//--------------------- .note.nv.tkinfo           --------------------------
	.section	.note.nv.tkinfo,"",@"SHT_NOTE"
	.sectionflags	@"SHF_NOTE_NV_TKINFO"
	.tkinfo
        /*0018*/ 	.word	0x00000002
        /*0030*/ 	.string	""
        /*0030*/ 	.string	"ptxas"
        /*0030*/ 	.string	"Cuda compilation tools, release 13.0, V13.0.88"
        /*0030*/ 	.string	"Build cuda_13.0.r13.0/compiler.36424714_0"
        /*0030*/ 	.string	"-v  -suppress-debug-info  -lineinfo  -arch sm_90a "



//--------------------- .note.nv.cuinfo           --------------------------
	.section	.note.nv.cuinfo,"",@"SHT_NOTE"
	.sectionflags	@"SHF_NOTE_NV_CUINFO"
        /*0018*/ 	.short	0x0002
        /*001a*/ 	.short	0x005a
        /*001c*/ 	.short	0x0082
	.zero		2


//--------------------- .nv.info                  --------------------------
	.section	.nv.info,"",@"SHT_CUDA_INFO"
	.align	4


	//----- nvinfo : EIATTR_REGCOUNT
	.align		4
        /*0000*/ 	.byte	0x04, 0x2f
        /*0002*/ 	.short	(.L_1 - .L_0)
	.align		4
.L_0:
        /*0004*/ 	.word	index@(matmul_kernel)
        /*0008*/ 	.word	0x00000080


	//----- nvinfo : EIATTR_FRAME_SIZE
	.align		4
.L_1:
        /*000c*/ 	.byte	0x04, 0x11
        /*000e*/ 	.short	(.L_3 - .L_2)
	.align		4
.L_2:
        /*0010*/ 	.word	index@(matmul_kernel)
        /*0014*/ 	.word	0x00000088


	//----- nvinfo : EIATTR_MIN_STACK_SIZE
	.align		4
.L_3:
        /*0018*/ 	.byte	0x04, 0x12
        /*001a*/ 	.short	(.L_5 - .L_4)
	.align		4
.L_4:
        /*001c*/ 	.word	index@(matmul_kernel)
        /*0020*/ 	.word	0x00000088
.L_5:


//--------------------- .nv.compat                --------------------------
	.section	.nv.compat,"",@"SHT_CUDA_COMPAT_INFO"
	.align	4
        /*0000*/ 	.byte	0x02, 0x09, 0x01, 0x00, 0x02, 0x02, 0x04, 0x00, 0x02, 0x05, 0x05, 0x00, 0x03, 0x07, 0x01, 0x01
        /*0010*/ 	.byte	0x02, 0x03, 0x00, 0x00, 0x02, 0x06, 0x01, 0x00, 0x04, 0x0b, 0x08, 0x00, 0x00, 0x00, 0x00, 0x00
        /*0020*/ 	.byte	0x00, 0x00, 0x00, 0x00


//--------------------- .nv.info.matmul_kernel    --------------------------
	.section	.nv.info.matmul_kernel,"",@"SHT_CUDA_INFO"
	.sectionflags	@""
	.align	4


	//----- nvinfo : EIATTR_CUDA_API_VERSION
	.align		4
        /*0000*/ 	.byte	0x04, 0x37
        /*0002*/ 	.short	(.L_7 - .L_6)
.L_6:
        /*0004*/ 	.word	0x00000082


	//----- nvinfo : EIATTR_KPARAM_INFO
	.align		4
.L_7:
        /*0008*/ 	.byte	0x04, 0x17
        /*000a*/ 	.short	(.L_9 - .L_8)
.L_8:
        /*000c*/ 	.word	0x00000000
        /*0010*/ 	.short	0x000d
        /*0012*/ 	.short	0x0048
        /*0014*/ 	.byte	0x00, 0xf4, 0x21, 0x00


	//----- nvinfo : EIATTR_KPARAM_INFO
	.align		4
.L_9:
        /*0018*/ 	.byte	0x04, 0x17
        /*001a*/ 	.short	(.L_11 - .L_10)
.L_10:
        /*001c*/ 	.word	0x00000000
        /*0020*/ 	.short	0x000c
        /*0022*/ 	.short	0x0040
        /*0024*/ 	.byte	0x00, 0xf4, 0x21, 0x00


	//----- nvinfo : EIATTR_KPARAM_INFO
	.align		4
.L_11:
        /*0028*/ 	.byte	0x04, 0x17
        /*002a*/ 	.short	(.L_13 - .L_12)
.L_12:
        /*002c*/ 	.word	0x00000000
        /*0030*/ 	.short	0x000b
        /*0032*/ 	.short	0x0038
        /*0034*/ 	.byte	0x00, 0xf0, 0x11, 0x00


	//----- nvinfo : EIATTR_KPARAM_INFO
	.align		4
.L_13:
        /*0038*/ 	.byte	0x04, 0x17
        /*003a*/ 	.short	(.L_15 - .L_14)
.L_14:
        /*003c*/ 	.word	0x00000000
        /*0040*/ 	.short	0x000a
        /*0042*/ 	.short	0x0034
        /*0044*/ 	.byte	0x00, 0xf0, 0x11, 0x00


	//----- nvinfo : EIATTR_KPARAM_INFO
	.align		4
.L_15:
        /*0048*/ 	.byte	0x04, 0x17
        /*004a*/ 	.short	(.L_17 - .L_16)
.L_16:
        /*004c*/ 	.word	0x00000000
        /*0050*/ 	.short	0x0009
        /*0052*/ 	.short	0x0030
        /*0054*/ 	.byte	0x00, 0xf0, 0x11, 0x00


	//----- nvinfo : EIATTR_KPARAM_INFO
	.align		4
.L_17:
        /*0058*/ 	.byte	0x04, 0x17
        /*005a*/ 	.short	(.L_19 - .L_18)
.L_18:
        /*005c*/ 	.word	0x00000000
        /*0060*/ 	.short	0x0008
        /*0062*/ 	.short	0x002c
        /*0064*/ 	.byte	0x00, 0xf0, 0x11, 0x00


	//----- nvinfo : EIATTR_KPARAM_INFO
	.align		4
.L_19:
        /*0068*/ 	.byte	0x04, 0x17
        /*006a*/ 	.short	(.L_21 - .L_20)
.L_20:
        /*006c*/ 	.word	0x00000000
        /*0070*/ 	.short	0x0007
        /*0072*/ 	.short	0x0028
        /*0074*/ 	.byte	0x00, 0xf0, 0x11, 0x00


	//----- nvinfo : EIATTR_KPARAM_INFO
	.align		4
.L_21:
        /*0078*/ 	.byte	0x04, 0x17
        /*007a*/ 	.short	(.L_23 - .L_22)
.L_22:
        /*007c*/ 	.word	0x00000000
        /*0080*/ 	.short	0x0006
        /*0082*/ 	.short	0x0024
        /*0084*/ 	.byte	0x00, 0xf0, 0x11, 0x00


	//----- nvinfo : EIATTR_KPARAM_INFO
	.align		4
.L_23:
        /*0088*/ 	.byte	0x04, 0x17
        /*008a*/ 	.short	(.L_25 - .L_24)
.L_24:
        /*008c*/ 	.word	0x00000000
        /*0090*/ 	.short	0x0005
        /*0092*/ 	.short	0x0020
        /*0094*/ 	.byte	0x00, 0xf0, 0x11, 0x00


	//----- nvinfo : EIATTR_KPARAM_INFO
	.align		4
.L_25:
        /*0098*/ 	.byte	0x04, 0x17
        /*009a*/ 	.short	(.L_27 - .L_26)
.L_26:
        /*009c*/ 	.word	0x00000000
        /*00a0*/ 	.short	0x0004
        /*00a2*/ 	.short	0x001c
        /*00a4*/ 	.byte	0x00, 0xf0, 0x11, 0x00


	//----- nvinfo : EIATTR_KPARAM_INFO
	.align		4
.L_27:
        /*00a8*/ 	.byte	0x04, 0x17
        /*00aa*/ 	.short	(.L_29 - .L_28)
.L_28:
        /*00ac*/ 	.word	0x00000000
        /*00b0*/ 	.short	0x0003
        /*00b2*/ 	.short	0x0018
        /*00b4*/ 	.byte	0x00, 0xf0, 0x11, 0x00


	//----- nvinfo : EIATTR_KPARAM_INFO
	.align		4
.L_29:
        /*00b8*/ 	.byte	0x04, 0x17
        /*00ba*/ 	.short	(.L_31 - .L_30)
.L_30:
        /*00bc*/ 	.word	0x00000000
        /*00c0*/ 	.short	0x0002
        /*00c2*/ 	.short	0x0010
        /*00c4*/ 	.byte	0x00, 0xf4, 0x21, 0x00


	//----- nvinfo : EIATTR_KPARAM_INFO
	.align		4
.L_31:
        /*00c8*/ 	.byte	0x04, 0x17
        /*00ca*/ 	.short	(.L_33 - .L_32)
.L_32:
        /*00cc*/ 	.word	0x00000000
        /*00d0*/ 	.short	0x0001
        /*00d2*/ 	.short	0x0008
        /*00d4*/ 	.byte	0x00, 0xf4, 0x21, 0x00


	//----- nvinfo : EIATTR_KPARAM_INFO
	.align		4
.L_33:
        /*00d8*/ 	.byte	0x04, 0x17
        /*00da*/ 	.short	(.L_35 - .L_34)
.L_34:
        /*00dc*/ 	.word	0x00000000
        /*00e0*/ 	.short	0x0000
        /*00e2*/ 	.short	0x0000
        /*00e4*/ 	.byte	0x00, 0xf4, 0x21, 0x00


	//----- nvinfo : EIATTR_SPARSE_MMA_MASK
	.align		4
.L_35:
        /*00e8*/ 	.byte	0x03, 0x50
        /*00ea*/ 	.short	0x0000


	//----- nvinfo : EIATTR_MAXREG_COUNT
	.align		4
        /*00ec*/ 	.byte	0x03, 0x1b
        /*00ee*/ 	.short	0x0080


	//----- nvinfo : EIATTR_NUM_BARRIERS
	.align		4
        /*00f0*/ 	.byte	0x02, 0x4c
        /*00f2*/ 	.byte	0x01
	.zero		1


	//----- nvinfo : EIATTR_ANNOTATIONS
	.align		4
        /*00f4*/ 	.byte	0x04, 0x55
        /*00f6*/ 	.short	(.L_37 - .L_36)


	//   ....[0]....
.L_36:
        /*00f8*/ 	.word	0x00000001
        /*00fc*/ 	.byte	0xb0, 0x05, 0x00, 0x00, 0x01, 0x00, 0x00, 0x00, 0xd0, 0x05, 0x00, 0x00, 0x01, 0x00, 0x00, 0x00
        /* <DEDUP_REMOVED lines=35> */
        /*033c*/ 	.byte	0x40, 0x61, 0x00, 0x00


	//----- nvinfo : EIATTR_MERCURY_ISA_VERSION
	.align		4
.L_37:
        /*0340*/ 	.byte	0x03, 0x5f
        /*0342*/ 	.short	0x0101


	//----- nvinfo : EIATTR_EXIT_INSTR_OFFSETS
	.align		4
        /*0344*/ 	.byte	0x04, 0x1c
        /*0346*/ 	.short	(.L_39 - .L_38)


	//   ....[0]....
.L_38:
        /*0348*/ 	.word	0x00007050


	//   ....[1]....
        /*034c*/ 	.word	0x00007080


	//----- nvinfo : EIATTR_REQNTID
	.align		4
.L_39:
        /*0350*/ 	.byte	0x04, 0x10
        /*0352*/ 	.short	(.L_41 - .L_40)
.L_40:
        /*0354*/ 	.word	0x00000200
        /*0358*/ 	.word	0x00000001
        /*035c*/ 	.word	0x00000001


	//----- nvinfo : EIATTR_CBANK_PARAM_SIZE
	.align		4
.L_41:
        /*0360*/ 	.byte	0x03, 0x19
        /*0362*/ 	.short	0x0050


	//----- nvinfo : EIATTR_PARAM_CBANK
	.align		4
        /*0364*/ 	.byte	0x04, 0x0a
        /*0366*/ 	.short	(.L_43 - .L_42)
	.align		4
.L_42:
        /*0368*/ 	.word	index@(.nv.constant0.matmul_kernel)
        /*036c*/ 	.short	0x0210
        /*036e*/ 	.short	0x0050


	//----- nvinfo : EIATTR_SW_WAR
	.align		4
.L_43:
        /*0370*/ 	.byte	0x04, 0x36
        /*0372*/ 	.short	(.L_45 - .L_44)
.L_44:
        /*0374*/ 	.word	0x00000008
.L_45:


//--------------------- .nv.callgraph             --------------------------
	.section	.nv.callgraph,"",@"SHT_CUDA_CALLGRAPH"
	.align	4
	.sectionentsize	8
	.align		4
        /*0000*/ 	.word	0x00000000
	.align		4
        /*0004*/ 	.word	0xffffffff
	.align		4
        /*0008*/ 	.word	0x00000000
	.align		4
        /*000c*/ 	.word	0xfffffffe
	.align		4
        /*0010*/ 	.word	0x00000000
	.align		4
        /*0014*/ 	.word	0xfffffffd
	.align		4
        /*0018*/ 	.word	0x00000000
	.align		4
        /*001c*/ 	.word	0xfffffffc


//--------------------- .text.matmul_kernel       --------------------------
	.section	.text.matmul_kernel,"ax",@progbits
	.align	128
        .global         matmul_kernel
        .type           matmul_kernel,@function
        .size           matmul_kernel,(.L_x_3 - matmul_kernel)
        .other          matmul_kernel,@"STO_CUDA_ENTRY STV_DEFAULT"
matmul_kernel:
.text.matmul_kernel:
[----:B------:R-:W0:Y:S08]  /*0000*/  LDC R1, c[0x0][0x28] ;  /* 0x00000a00ff017b82 */ /* 0x000e300000000800 */
[----:B------:R-:W1:Y:S01]  /*0010*/  LDC.64 R12, c[0x0][0x228] ;  /* 0x00008a00ff0c7b82 */ /* 0x000e620000000a00 */
[----:B------:R-:W2:Y:S01]  /*0020*/  S2R R5, SR_CTAID.X ;  /* 0x0000000000057919 */ /* 0x000ea20000002500 */
[----:B0-----:R-:W-:Y:S01]  /*0030*/  VIADD R1, R1, 0xffffff78 ;  /* 0xffffff7801017836 */ /* 0x001fe20000000000 */
[----:B------:R-:W-:Y:S01]  /*0040*/  UMOV UR12, 0x400 ;  /* 0x00000400000c7882 */ /* 0x000fe20000000000 */
[----:B------:R-:W-:Y:S01]  /*0050*/  ULDC.64 UR14, c[0x0][0x208] ;  /* 0x00008200000e7ab9 */ /* 0x000fe20000000a00 */
[----:B------:R-:W0:Y:S01]  /*0060*/  S2R R92, SR_TID.X ;  /* 0x00000000005c7919 */ /* 0x000e220000002100 */
[----:B------:R-:W-:-:S02]  /*0070*/  CS2R R28, SRZ ;  /* 0x00000000001c7805 */ /* 0x000fc4000001ff00 */
[----:B------:R-:W-:Y:S01]  /*0080*/  CS2R R30, SRZ ;  /* 0x00000000001e7805 */ /* 0x000fe2000001ff00 */
[----:B------:R-:W3:Y:S01]  /*0090*/  S2UR UR4, SR_CgaCtaId ;  /* 0x00000000000479c3 */ /* 0x000ee20000008800 */
[----:B------:R-:W-:Y:S02]  /*00a0*/  CS2R R32, SRZ ;  /* 0x0000000000207805 */ /* 0x000fe4000001ff00 */
[----:B------:R-:W-:Y:S02]  /*00b0*/  CS2R R34, SRZ ;  /* 0x0000000000227805 */ /* 0x000fe4000001ff00 */
[----:B------:R-:W-:Y:S02]  /*00c0*/  CS2R R40, SRZ ;  /* 0x0000000000287805 */ /* 0x000fe4000001ff00 */
[----:B------:R-:W-:Y:S02]  /*00d0*/  CS2R R42, SRZ ;  /* 0x00000000002a7805 */ /* 0x000fe4000001ff00 */
[----:B------:R-:W-:-:S02]  /*00e0*/  CS2R R48, SRZ ;  /* 0x0000000000307805 */ /* 0x000fc4000001ff00 */
[----:B------:R-:W-:Y:S01]  /*00f0*/  CS2R R50, SRZ ;  /* 0x0000000000327805 */ /* 0x000fe2000001ff00 */
[----:B-1----:R-:W-:-:S05]  /*0100*/  VIADD R0, R13, 0x3f ;  /* 0x0000003f0d007836 */ /* 0x002fca0000000000 */
[----:B------:R-:W-:Y:S01]  /*0110*/  SHF.R.S32.HI R3, RZ, 0x1f, R0 ;  /* 0x0000001fff037819 */ /* 0x000fe20000011400 */
[----:B---3--:R-:W-:-:S03]  /*0120*/  ULEA UR12, UR4, UR12, 0x18 ;  /* 0x0000000c040c7291 */ /* 0x008fc6000f8ec03f */
[----:B------:R-:W-:Y:S02]  /*0130*/  LEA.HI R3, R3, R0, RZ, 0x6 ;  /* 0x0000000003037211 */ /* 0x000fe400078f30ff */
[----:B--2---:R-:W-:Y:S02]  /*0140*/  IABS R8, R5 ;  /* 0x0000000500087213 */ /* 0x004fe40000000000 */
[----:B------:R-:W-:-:S05]  /*0150*/  SHF.R.S32.HI R3, RZ, 0x6, R3 ;  /* 0x00000006ff037819 */ /* 0x000fca0000011403 */
[----:B------:R-:W-:-:S05]  /*0160*/  IMAD.SHL.U32 R4, R3, 0x8, RZ ;  /* 0x0000000803047824 */ /* 0x000fca00078e00ff */
[-C--:B------:R-:W-:Y:S02]  /*0170*/  IABS R7, R4.reuse ;  /* 0x0000000400077213 */ /* 0x080fe40000000000 */
[----:B------:R-:W-:Y:S02]  /*0180*/  IABS R10, R4 ;  /* 0x00000004000a7213 */ /* 0x000fe40000000000 */
[----:B------:R-:W1:Y:S08]  /*0190*/  I2F.RP R0, R7 ;  /* 0x0000000700007306 */ /* 0x000e700000209400 */
[----:B-1----:R-:W1:Y:S02]  /*01a0*/  MUFU.RCP R0, R0 ;  /* 0x0000000000007308 */ /* 0x002e640000001000 */
[----:B-1----:R-:W-:-:S02]  /*01b0*/  VIADD R2, R0, 0xffffffe ;  /* 0x0ffffffe00027836 */ /* 0x002fc40000000000 */
[----:B------:R-:W-:-:S04]  /*01c0*/  IMAD.MOV R0, RZ, RZ, -R10 ;  /* 0x000000ffff007224 */ /* 0x000fc800078e0a0a */
[----:B------:R1:W2:Y:S02]  /*01d0*/  F2I.FTZ.U32.TRUNC.NTZ R3, R2 ;  /* 0x0000000200037305 */ /* 0x0002a4000021f000 */
[----:B-1----:R-:W-:Y:S02]  /*01e0*/  IMAD.MOV.U32 R2, RZ, RZ, RZ ;  /* 0x000000ffff027224 */ /* 0x002fe400078e00ff */
[----:B--2---:R-:W-:-:S04]  /*01f0*/  IMAD.MOV R6, RZ, RZ, -R3 ;  /* 0x000000ffff067224 */ /* 0x004fc800078e0a03 */
[----:B------:R-:W-:Y:S02]  /*0200*/  IMAD R9, R6, R7, RZ ;  /* 0x0000000706097224 */ /* 0x000fe400078e02ff */
[----:B------:R-:W-:Y:S02]  /*0210*/  IMAD.MOV.U32 R6, RZ, RZ, R8 ;  /* 0x000000ffff067224 */ /* 0x000fe400078e0008 */
[----:B------:R-:W-:-:S06]  /*0220*/  IMAD.HI.U32 R3, R3, R9, R2 ;  /* 0x0000000903037227 */ /* 0x000fcc00078e0002 */
[----:B------:R-:W-:-:S04]  /*0230*/  IMAD.HI.U32 R3, R3, R6, RZ ;  /* 0x0000000603037227 */ /* 0x000fc800078e00ff */
[----:B------:R-:W-:-:S05]  /*0240*/  IMAD R0, R3, R0, R6 ;  /* 0x0000000003007224 */ /* 0x000fca00078e0206 */
[----:B------:R-:W-:-:S13]  /*0250*/  ISETP.GT.U32.AND P1, PT, R7, R0, PT ;  /* 0x000000000700720c */ /* 0x000fda0003f24070 */
[----:B------:R-:W-:Y:S02]  /*0260*/  @!P1 IMAD.IADD R0, R0, 0x1, -R7 ;  /* 0x0000000100009824 */ /* 0x000fe400078e0a07 */
[----:B------:R-:W-:Y:S01]  /*0270*/  @!P1 VIADD R3, R3, 0x1 ;  /* 0x0000000103039836 */ /* 0x000fe20000000000 */
[----:B------:R-:W-:Y:S02]  /*0280*/  ISETP.NE.AND P1, PT, R4, RZ, PT ;  /* 0x000000ff0400720c */ /* 0x000fe40003f25270 */
[----:B------:R-:W-:Y:S02]  /*0290*/  ISETP.GE.U32.AND P0, PT, R0, R7, PT ;  /* 0x000000070000720c */ /* 0x000fe40003f06070 */
[----:B------:R-:W-:-:S04]  /*02a0*/  LOP3.LUT R0, R5, R4, RZ, 0x3c, !PT ;  /* 0x0000000405007212 */ /* 0x000fc800078e3cff */
[----:B------:R-:W-:Y:S01]  /*02b0*/  ISETP.GE.AND P2, PT, R0, RZ, PT ;  /* 0x000000ff0000720c */ /* 0x000fe20003f46270 */
[----:B------:R-:W-:-:S06]  /*02c0*/  VIADD R0, R12, 0xff ;  /* 0x000000ff0c007836 */ /* 0x000fcc0000000000 */
[----:B------:R-:W-:-:S04]  /*02d0*/  @P0 VIADD R3, R3, 0x1 ;  /* 0x0000000103030836 */ /* 0x000fc80000000000 */
[----:B------:R-:W-:Y:S01]  /*02e0*/  IMAD.MOV.U32 R2, RZ, RZ, R3 ;  /* 0x000000ffff027224 */ /* 0x000fe200078e0003 */
[----:B------:R-:W-:-:S03]  /*02f0*/  SHF.R.S32.HI R3, RZ, 0x1f, R0 ;  /* 0x0000001fff037819 */ /* 0x000fc60000011400 */
[----:B------:R-:W-:Y:S01]  /*0300*/  @!P2 IMAD.MOV R2, RZ, RZ, -R2 ;  /* 0x000000ffff02a224 */ /* 0x000fe200078e0a02 */
[----:B------:R-:W-:Y:S02]  /*0310*/  @!P1 LOP3.LUT R2, RZ, R4, RZ, 0x33, !PT ;  /* 0x00000004ff029212 */ /* 0x000fe400078e33ff */
[----:B------:R-:W-:-:S03]  /*0320*/  LEA.HI R3, R3, R0, RZ, 0x8 ;  /* 0x0000000003037211 */ /* 0x000fc600078f40ff */
[----:B------:R-:W-:Y:S02]  /*0330*/  IMAD.SHL.U32 R6, R2, 0x8, RZ ;  /* 0x0000000802067824 */ /* 0x000fe400078e00ff */
[----:B------:R-:W-:-:S03]  /*0340*/  IMAD.MOV R2, RZ, RZ, -R2 ;  /* 0x000000ffff027224 */ /* 0x000fc600078e0a02 */
[----:B------:R-:W-:Y:S01]  /*0350*/  LEA.HI.SX32 R3, R3, -R6, 0x18 ;  /* 0x8000000603037211 */ /* 0x000fe200078fc2ff */
[----:B------:R-:W-:-:S03]  /*0360*/  IMAD R8, R4, R2, R5 ;  /* 0x0000000204087224 */ /* 0x000fc600078e0205 */
[----:B------:R-:W-:-:S04]  /*0370*/  VIMNMX R11, R3, 0x8, PT ;  /* 0x00000008030b7848 */ /* 0x000fc80003fe0100 */
[-C--:B------:R-:W-:Y:S02]  /*0380*/  IABS R7, R11.reuse ;  /* 0x0000000b00077213 */ /* 0x080fe40000000000 */
[----:B------:R-:W-:Y:S02]  /*0390*/  IABS R4, R11 ;  /* 0x0000000b00047213 */ /* 0x000fe40000000000 */
[----:B------:R-:W1:Y:S08]  /*03a0*/  I2F.RP R0, R7 ;  /* 0x0000000700007306 */ /* 0x000e700000209400 */
[----:B-1----:R-:W1:Y:S02]  /*03b0*/  MUFU.RCP R0, R0 ;  /* 0x0000000000007308 */ /* 0x002e640000001000 */
[----:B-1----:R-:W-:-:S02]  /*03c0*/  VIADD R3, R0, 0xffffffe ;  /* 0x0ffffffe00037836 */ /* 0x002fc40000000000 */
[----:B------:R-:W-:Y:S02]  /*03d0*/  IMAD.MOV R0, RZ, RZ, -R4 ;  /* 0x000000ffff007224 */ /* 0x000fe400078e0a04 */
[----:B------:R-:W1:Y:S02]  /*03e0*/  LDC R4, c[0x0][0x230] ;  /* 0x00008c00ff047b82 */ /* 0x000e640000000800 */
[----:B------:R-:W2:Y:S02]  /*03f0*/  F2I.FTZ.U32.TRUNC.NTZ R3, R3 ;  /* 0x0000000300037305 */ /* 0x000ea4000021f000 */
[----:B--2---:R-:W-:-:S04]  /*0400*/  IMAD.MOV R9, RZ, RZ, -R3 ;  /* 0x000000ffff097224 */ /* 0x004fc800078e0a03 */
[----:B------:R-:W-:Y:S01]  /*0410*/  IMAD.MOV.U32 R2, RZ, RZ, R9 ;  /* 0x000000ffff027224 */ /* 0x000fe200078e0009 */
[----:B------:R-:W-:-:S03]  /*0420*/  IABS R9, R8 ;  /* 0x0000000800097213 */ /* 0x000fc60000000000 */
[----:B------:R-:W-:Y:S02]  /*0430*/  IMAD R5, R2, R7, RZ ;  /* 0x0000000702057224 */ /* 0x000fe400078e02ff */
[----:B------:R-:W-:-:S04]  /*0440*/  IMAD.MOV.U32 R2, RZ, RZ, RZ ;  /* 0x000000ffff027224 */ /* 0x000fc800078e00ff */
[----:B------:R-:W-:Y:S01]  /*0450*/  IMAD.HI.U32 R2, R3, R5, R2 ;  /* 0x0000000503027227 */ /* 0x000fe200078e0002 */
[----:B0-----:R-:W-:-:S05]  /*0460*/  LOP3.LUT R3, R92, 0xff, RZ, 0xc0, !PT ;  /* 0x000000ff5c037812 */ /* 0x001fca00078ec0ff */
[----:B------:R-:W-:-:S04]  /*0470*/  IMAD.HI.U32 R2, R2, R9, RZ ;  /* 0x0000000902027227 */ /* 0x000fc800078e00ff */
[----:B------:R-:W-:-:S05]  /*0480*/  IMAD R0, R2, R0, R9 ;  /* 0x0000000002007224 */ /* 0x000fca00078e0209 */
[----:B------:R-:W-:-:S13]  /*0490*/  ISETP.GT.U32.AND P1, PT, R7, R0, PT ;  /* 0x000000000700720c */ /* 0x000fda0003f24070 */
[----:B------:R-:W-:Y:S02]  /*04a0*/  @!P1 IMAD.IADD R0, R0, 0x1, -R7 ;  /* 0x0000000100009824 */ /* 0x000fe400078e0a07 */
[----:B------:R-:W-:Y:S01]  /*04b0*/  @!P1 VIADD R2, R2, 0x1 ;  /* 0x0000000102029836 */ /* 0x000fe20000000000 */
[----:B------:R-:W-:Y:S02]  /*04c0*/  ISETP.NE.AND P1, PT, R11, RZ, PT ;  /* 0x000000ff0b00720c */ /* 0x000fe40003f25270 */
[----:B------:R-:W-:Y:S02]  /*04d0*/  ISETP.GE.U32.AND P0, PT, R0, R7, PT ;  /* 0x000000070000720c */ /* 0x000fe40003f06070 */
[----:B------:R-:W-:Y:S02]  /*04e0*/  LOP3.LUT R0, R8, R11, RZ, 0x3c, !PT ;  /* 0x0000000b08007212 */ /* 0x000fe400078e3cff */
[----:B------:R-:W-:Y:S02]  /*04f0*/  SHF.R.U32.HI R7, RZ, 0x8, R92 ;  /* 0x00000008ff077819 */ /* 0x000fe4000001165c */
[----:B------:R-:W-:-:S02]  /*0500*/  ISETP.GE.AND P2, PT, R0, RZ, PT ;  /* 0x000000ff0000720c */ /* 0x000fc40003f46270 */
[----:B------:R-:W-:-:S05]  /*0510*/  SGXT.U32 R7, R7, 0x1 ;  /* 0x000000010707781a */ /* 0x000fca0000000000 */
[----:B------:R-:W-:-:S06]  /*0520*/  @P0 VIADD R2, R2, 0x1 ;  /* 0x0000000102020836 */ /* 0x000fcc0000000000 */
[----:B------:R-:W-:Y:S01]  /*0530*/  @!P2 IMAD.MOV R2, RZ, RZ, -R2 ;  /* 0x000000ffff02a224 */ /* 0x000fe200078e0a02 */
[----:B------:R-:W-:-:S05]  /*0540*/  @!P1 LOP3.LUT R2, RZ, R11, RZ, 0x33, !PT ;  /* 0x0000000bff029212 */ /* 0x000fca00078e33ff */
[----:B------:R-:W-:Y:S02]  /*0550*/  IMAD.MOV R0, RZ, RZ, -R2 ;  /* 0x000000ffff007224 */ /* 0x000fe400078e0a02 */
[----:B------:R-:W-:Y:S02]  /*0560*/  IMAD.SHL.U32 R15, R2, 0x40, RZ ;  /* 0x00000040020f7824 */ /* 0x000fe400078e00ff */
[----:B------:R-:W-:-:S04]  /*0570*/  IMAD R0, R11, R0, R8 ;  /* 0x000000000b007224 */ /* 0x000fc800078e0208 */
[----:B------:R-:W-:-:S04]  /*0580*/  IMAD.IADD R0, R6, 0x1, R0 ;  /* 0x0000000106007824 */ /* 0x000fc800078e0200 */
[----:B------:R-:W-:Y:S02]  /*0590*/  IMAD R56, R0, 0x100, R3 ;  /* 0x0000010000387824 */ /* 0x000fe400078e0203 */
[----:B-1----:R-:W-:-:S03]  /*05a0*/  VIADD R0, R4, 0x7f ;  /* 0x0000007f04007836 */ /* 0x002fc60000000000 */
[----:B------:R0:W-:Y:S02]  /*05b0*/  STL [R1+0x60], R56 ;  /* 0x0000603801007387 */ /* 0x0001e40000100800 */
[----:B------:R-:W-:Y:S02]  /*05c0*/  ISETP.GE.AND P0, PT, R0, 0x80, PT ;  /* 0x000000800000780c */ /* 0x000fe40003f06270 */
[----:B------:R0:W-:Y:S11]  /*05d0*/  STL [R1+0x5c], R15 ;  /* 0x00005c0f01007387 */ /* 0x0001f60000100800 */
[----:B0-----:R-:W-:Y:S05]  /*05e0*/  @!P0 BRA `(.L_x_0) ;  /* 0x0000005800c88947 */ /* 0x001fea0003800000 */
[----:B------:R-:W-:Y:S01]  /*05f0*/  IABS R23, R12 ;  /* 0x0000000c00177213 */ /* 0x000fe20000000000 */
[----:B------:R-:W-:Y:S01]  /*0600*/  ULDC UR4, c[0x0][0x234] ;  /* 0x00008d0000047ab9 */ /* 0x000fe20000000800 */
[----:B------:R-:W-:Y:S01]  /*0610*/  IABS R2, R13 ;  /* 0x0000000d00027213 */ /* 0x000fe20000000000 */
[----:B------:R-:W-:Y:S01]  /*0620*/  ULDC.64 UR6, c[0x0][0x210] ;  /* 0x0000840000067ab9 */ /* 0x000fe20000000a00 */
[----:B------:R-:W0:Y:S01]  /*0630*/  I2F.RP R6, R23 ;  /* 0x0000001700067306 */ /* 0x000e220000209400 */
[----:B------:R-:W-:Y:S01]  /*0640*/  SHF.R.U32.HI R3, RZ, 0x7, R92 ;  /* 0x00000007ff037819 */ /* 0x000fe2000001165c */
[----:B------:R-:W-:Y:S01]  /*0650*/  UIADD3 UR5, UR12, 0x10000, URZ ;  /* 0x000100000c057890 */ /* 0x000fe2000fffe03f */
[----:B------:R-:W-:Y:S02]  /*0660*/  ISETP.NE.AND P6, PT, R12, RZ, PT ;  /* 0x000000ff0c00720c */ /* 0x000fe40003fc5270 */
[----:B------:R-:W-:Y:S02]  /*0670*/  CS2R R40, SRZ ;  /* 0x0000000000287805 */ /* 0x000fe4000001ff00 */
[----:B------:R-:W-:Y:S01]  /*0680*/  SGXT.U32 R3, R3, 0x2 ;  /* 0x000000020303781a */ /* 0x000fe20000000000 */
[----:B------:R-:W-:Y:S01]  /*0690*/  USHF.R.U32.HI UR5, URZ, 0x4, UR5 ;  /* 0x000000043f057899 */ /* 0x000fe20008011605 */
[----:B------:R-:W-:Y:S01]  /*06a0*/  LOP3.LUT R90, R7, 0x2, RZ, 0xfc, !PT ;  /* 0x00000002075a7812 */ /* 0x000fe200078efcff */
[----:B------:R-:W1:Y:S01]  /*06b0*/  I2F.RP R10, R2 ;  /* 0x00000002000a7306 */ /* 0x000e620000209400 */
[----:B------:R-:W-:Y:S01]  /*06c0*/  LOP3.LUT R3, R15, R3, RZ, 0xfc, !PT ;  /* 0x000000030f037212 */ /* 0x000fe200078efcff */
[----:B------:R-:W-:Y:S01]  /*06d0*/  USGXT.U32 UR18, UR5, 0xe ;  /* 0x0000000e0512789a */ /* 0x000fe20008000000 */
[----:B------:R-:W-:-:S02]  /*06e0*/  LOP3.LUT R88, R7, 0x4, RZ, 0xfc, !PT ;  /* 0x0000000407587812 */ /* 0x000fc400078efcff */
[----:B------:R-:W-:Y:S02]  /*06f0*/  CS2R R42, SRZ ;  /* 0x00000000002a7805 */ /* 0x000fe4000001ff00 */
[C---:B------:R-:W-:Y:S01]  /*0700*/  LOP3.LUT R20, R3.reuse, 0x2c, RZ, 0xfc, !PT ;  /* 0x0000002c03147812 */ /* 0x040fe200078efcff */
[----:B------:R-:W-:Y:S01]  /*0710*/  ULDC UR13, c[0x0][0x230] ;  /* 0x00008c00000d7ab9 */ /* 0x000fe20000000800 */
[C---:B------:R-:W-:Y:S01]  /*0720*/  LOP3.LUT R22, R3.reuse, 0x28, RZ, 0xfc, !PT ;  /* 0x0000002803167812 */ /* 0x040fe200078efcff */
[----:B0-----:R-:W0:Y:S01]  /*0730*/  MUFU.RCP R6, R6 ;  /* 0x0000000600067308 */ /* 0x001e220000001000 */
[----:B------:R-:W-:Y:S02]  /*0740*/  IABS R19, R20 ;  /* 0x0000001400137213 */ /* 0x000fe40000000000 */
[----:B------:R-:W-:Y:S02]  /*0750*/  LOP3.LUT R24, R3, 0x24, RZ, 0xfc, !PT ;  /* 0x0000002403187812 */ /* 0x000fe400078efcff */
[----:B------:R-:W-:-:S02]  /*0760*/  IABS R21, R22 ;  /* 0x0000001600157213 */ /* 0x000fc40000000000 */
[----:B------:R-:W-:Y:S01]  /*0770*/  IABS R25, R24 ;  /* 0x0000001800197213 */ /* 0x000fe20000000000 */
[----:B-1----:R-:W1:Y:S01]  /*0780*/  MUFU.RCP R10, R10 ;  /* 0x0000000a000a7308 */ /* 0x002e620000001000 */
[C---:B------:R-:W-:Y:S02]  /*0790*/  LOP3.LUT R26, R3.reuse, 0x18, RZ, 0xfc, !PT ;  /* 0x00000018031a7812 */ /* 0x040fe400078efcff */
[C---:B------:R-:W-:Y:S02]  /*07a0*/  LOP3.LUT R28, R3.reuse, 0x14, RZ, 0xfc, !PT ;  /* 0x00000014031c7812 */ /* 0x040fe400078efcff */
[----:B------:R-:W-:Y:S02]  /*07b0*/  IABS R27, R26 ;  /* 0x0000001a001b7213 */ /* 0x000fe40000000000 */
[C---:B------:R-:W-:Y:S01]  /*07c0*/  LOP3.LUT R32, R3.reuse, 0xc, RZ, 0xfc, !PT ;  /* 0x0000000c03207812 */ /* 0x040fe200078efcff */
[----:B0-----:R-:W-:Y:S01]  /*07d0*/  VIADD R4, R6, 0xffffffe ;  /* 0x0ffffffe06047836 */ /* 0x001fe20000000000 */
[----:B------:R-:W-:-:S02]  /*07e0*/  LOP3.LUT R6, R3, 0x3c, RZ, 0xfc, !PT ;  /* 0x0000003c03067812 */ /* 0x000fc400078efcff */
[----:B------:R-:W-:Y:S01]  /*07f0*/  IABS R29, R28 ;  /* 0x0000001c001d7213 */ /* 0x000fe20000000000 */
[----:B------:R0:W2:Y:S01]  /*0800*/  F2I.FTZ.U32.TRUNC.NTZ R5, R4 ;  /* 0x0000000400057305 */ /* 0x0000a2000021f000 */
[----:B------:R-:W-:Y:S02]  /*0810*/  ISETP.GE.AND P2, PT, R6, RZ, PT ;  /* 0x000000ff0600720c */ /* 0x000fe40003f46270 */
[C---:B------:R-:W-:Y:S01]  /*0820*/  LOP3.LUT R30, R3.reuse, 0x10, RZ, 0xfc, !PT ;  /* 0x00000010031e7812 */ /* 0x040fe200078efcff */
[----:B-1----:R-:W-:Y:S01]  /*0830*/  VIADD R8, R10, 0xffffffe ;  /* 0x0ffffffe0a087836 */ /* 0x002fe20000000000 */
[----:B------:R-:W-:Y:S02]  /*0840*/  IABS R33, R32 ;  /* 0x0000002000217213 */ /* 0x000fe40000000000 */
[----:B------:R-:W-:Y:S01]  /*0850*/  IABS R31, R30 ;  /* 0x0000001e001f7213 */ /* 0x000fe20000000000 */
[----:B------:R1:W3:Y:S01]  /*0860*/  F2I.FTZ.U32.TRUNC.NTZ R9, R8 ;  /* 0x0000000800097305 */ /* 0x0002e2000021f000 */
[----:B0-----:R-:W-:Y:S01]  /*0870*/  IMAD.MOV.U32 R4, RZ, RZ, RZ ;  /* 0x000000ffff047224 */ /* 0x001fe200078e00ff */
[----:B------:R-:W-:-:S02]  /*0880*/  LOP3.LUT R34, R3, 0x8, RZ, 0xfc, !PT ;  /* 0x0000000803227812 */ /* 0x000fc400078efcff */
[C---:B------:R-:W-:Y:S02]  /*0890*/  LOP3.LUT R36, R3.reuse, 0x4, RZ, 0xfc, !PT ;  /* 0x0000000403247812 */ /* 0x040fe400078efcff */
[----:B------:R-:W-:Y:S01]  /*08a0*/  IABS R35, R34 ;  /* 0x0000002200237213 */ /* 0x000fe20000000000 */
[--C-:B--2---:R-:W-:Y:S01]  /*08b0*/  IMAD.MOV R14, RZ, RZ, -R5.reuse ;  /* 0x000000ffff0e7224 */ /* 0x104fe200078e0a05 */
[----:B------:R-:W-:Y:S01]  /*08c0*/  IABS R37, R36 ;  /* 0x0000002400257213 */ /* 0x000fe20000000000 */
[----:B-1----:R-:W-:Y:S01]  /*08d0*/  IMAD.MOV.U32 R8, RZ, RZ, RZ ;  /* 0x000000ffff087224 */ /* 0x002fe200078e00ff */
[----:B------:R-:W-:Y:S01]  /*08e0*/  IABS R39, R3 ;  /* 0x0000000300277213 */ /* 0x000fe20000000000 */
[----:B------:R-:W-:Y:S01]  /*08f0*/  IMAD R11, R14, R23, RZ ;  /* 0x000000170e0b7224 */ /* 0x000fe200078e02ff */
[----:B------:R-:W-:Y:S02]  /*0900*/  LOP3.LUT R14, R3, 0x38, RZ, 0xfc, !PT ;  /* 0x00000038030e7812 */ /* 0x000fe400078efcff */
[----:B------:R-:W-:Y:S01]  /*0910*/  LOP3.LUT R86, R7, 0x6, RZ, 0xfc, !PT ;  /* 0x0000000607567812 */ /* 0x000fe200078efcff */
[----:B------:R-:W-:Y:S01]  /*0920*/  IMAD.HI.U32 R4, R5, R11, R4 ;  /* 0x0000000b05047227 */ /* 0x000fe200078e0004 */
[----:B------:R-:W-:-:S02]  /*0930*/  IABS R11, R56 ;  /* 0x00000038000b7213 */ /* 0x000fc40000000000 */
[----:B------:R-:W-:Y:S01]  /*0940*/  IABS R17, R14 ;  /* 0x0000000e00117213 */ /* 0x000fe20000000000 */
[----:B---3--:R-:W-:Y:S01]  /*0950*/  IMAD.MOV R15, RZ, RZ, -R9 ;  /* 0x000000ffff0f7224 */ /* 0x008fe200078e0a09 */
[----:B------:R-:W-:Y:S01]  /*0960*/  ISETP.GE.AND P4, PT, R14, RZ, PT ;  /* 0x000000ff0e00720c */ /* 0x000fe20003f86270 */
[----:B------:R-:W-:Y:S01]  /*0970*/  IMAD.HI.U32 R4, R4, R11, RZ ;  /* 0x0000000b04047227 */ /* 0x000fe200078e00ff */
[C---:B------:R-:W-:Y:S02]  /*0980*/  LOP3.LUT R84, R7.reuse, 0x8, RZ, 0xfc, !PT ;  /* 0x0000000807547812 */ /* 0x040fe400078efcff */
[C---:B------:R-:W-:Y:S01]  /*0990*/  LOP3.LUT R82, R7.reuse, 0xa, RZ, 0xfc, !PT ;  /* 0x0000000a07527812 */ /* 0x040fe200078efcff */
[----:B------:R-:W-:Y:S01]  /*09a0*/  IMAD.MOV R4, RZ, RZ, -R4 ;  /* 0x000000ffff047224 */ /* 0x000fe200078e0a04 */
[----:B------:R-:W-:Y:S01]  /*09b0*/  LOP3.LUT R80, R7, 0xc, RZ, 0xfc, !PT ;  /* 0x0000000c07507812 */ /* 0x000fe200078efcff */
[----:B------:R-:W-:Y:S01]  /*09c0*/  IMAD R5, R15, R2, RZ ;  /* 0x000000020f057224 */ /* 0x000fe200078e02ff */
[----:B------:R-:W-:Y:S01]  /*09d0*/  IABS R15, R6 ;  /* 0x00000006000f7213 */ /* 0x000fe20000000000 */
[----:B------:R-:W-:Y:S01]  /*09e0*/  IMAD R4, R23, R4, R11 ;  /* 0x0000000417047224 */ /* 0x000fe200078e020b */
[----:B------:R-:W-:Y:S01]  /*09f0*/  LOP3.LUT R6, R3, 0x34, RZ, 0xfc, !PT ;  /* 0x0000003403067812 */ /* 0x000fe200078efcff */
[----:B------:R-:W-:Y:S01]  /*0a00*/  IMAD.HI.U32 R8, R9, R5, R8 ;  /* 0x0000000509087227 */ /* 0x000fe200078e0008 */
[----:B------:R-:W-:-:S02]  /*0a10*/  SHF.R.S32.HI R5, RZ, 0x1f, R0 ;  /* 0x0000001fff057819 */ /* 0x000fc40000011400 */
[----:B------:R-:W-:Y:S02]  /*0a20*/  ISETP.GT.U32.AND P0, PT, R23, R4, PT ;  /* 0x000000041700720c */ /* 0x000fe40003f04070 */
[----:B------:R-:W-:Y:S01]  /*0a30*/  LEA.HI R0, R5, R0, RZ, 0x7 ;  /* 0x0000000005007211 */ /* 0x000fe200078f38ff */
[----:B------:R-:W-:Y:S01]  /*0a40*/  IMAD.HI.U32 R9, R8, R15, RZ ;  /* 0x0000000f08097227 */ /* 0x000fe200078e00ff */
[----:B------:R-:W-:Y:S02]  /*0a50*/  ISETP.GE.AND P5, PT, R6, RZ, PT ;  /* 0x000000ff0600720c */ /* 0x000fe40003fa6270 */
[C---:B------:R-:W-:Y:S01]  /*0a60*/  LOP3.LUT R78, R7.reuse, 0xe, RZ, 0xfc, !PT ;  /* 0x0000000e074e7812 */ /* 0x040fe200078efcff */
[----:B------:R-:W-:Y:S01]  /*0a70*/  IMAD.HI.U32 R10, R8, R17, RZ ;  /* 0x00000011080a7227 */ /* 0x000fe200078e00ff */
[C---:B------:R-:W-:Y:S02]  /*0a80*/  LOP3.LUT R76, R7.reuse, 0x10, RZ, 0xfc, !PT ;  /* 0x00000010074c7812 */ /* 0x040fe400078efcff */
[C---:B------:R-:W-:Y:S01]  /*0a90*/  LOP3.LUT R74, R7.reuse, 0x12, RZ, 0xfc, !PT ;  /* 0x00000012074a7812 */ /* 0x040fe200078efcff */
[----:B------:R-:W-:Y:S01]  /*0aa0*/  IMAD.MOV R9, RZ, RZ, -R9 ;  /* 0x000000ffff097224 */ /* 0x000fe200078e0a09 */
[C---:B------:R-:W-:Y:S01]  /*0ab0*/  LOP3.LUT R72, R7.reuse, 0x14, RZ, 0xfc, !PT ;  /* 0x0000001407487812 */ /* 0x040fe200078efcff */
[----:B------:R-:W-:Y:S01]  /*0ac0*/  @!P0 IMAD.IADD R4, R4, 0x1, -R23 ;  /* 0x0000000104048824 */ /* 0x000fe200078e0a17 */
[----:B------:R-:W-:Y:S01]  /*0ad0*/  ISETP.GE.AND P0, PT, R56, RZ, PT ;  /* 0x000000ff3800720c */ /* 0x000fe20003f06270 */
[----:B------:R-:W-:Y:S01]  /*0ae0*/  IMAD.MOV R10, RZ, RZ, -R10 ;  /* 0x000000ffff0a7224 */ /* 0x000fe200078e0a0a */
[----:B------:R-:W-:Y:S01]  /*0af0*/  LOP3.LUT R66, R7, 0x16, RZ, 0xfc, !PT ;  /* 0x0000001607427812 */ /* 0x000fe200078efcff */
[C---:B------:R-:W-:Y:S01]  /*0b00*/  IMAD R5, R2.reuse, R9, R15 ;  /* 0x0000000902057224 */ /* 0x040fe200078e020f */
[----:B------:R-:W-:Y:S01]  /*0b10*/  ISETP.GT.U32.AND P3, PT, R23, R4, PT ;  /* 0x000000041700720c */ /* 0x000fe20003f64070 */
[----:B------:R-:W-:Y:S01]  /*0b20*/  IMAD R9, R2, R10, R17 ;  /* 0x0000000a02097224 */ /* 0x000fe200078e0211 */
[----:B------:R-:W-:Y:S01]  /*0b30*/  IABS R15, R6 ;  /* 0x00000006000f7213 */ /* 0x000fe20000000000 */
[----:B------:R-:W-:Y:S01]  /*0b40*/  IMAD.HI.U32 R11, R8, R19, RZ ;  /* 0x00000013080b7227 */ /* 0x000fe200078e00ff */
[----:B------:R-:W-:-:S02]  /*0b50*/  LOP3.LUT R10, R3, 0x30, RZ, 0xfc, !PT ;  /* 0x00000030030a7812 */ /* 0x000fc400078efcff */
[C---:B------:R-:W-:Y:S01]  /*0b60*/  LOP3.LUT R64, R7.reuse, 0x18, RZ, 0xfc, !PT ;  /* 0x0000001807407812 */ /* 0x040fe200078efcff */
[----:B------:R-:W-:Y:S01]  /*0b70*/  IMAD.HI.U32 R6, R8, R15, RZ ;  /* 0x0000000f08067227 */ /* 0x000fe200078e00ff */
[----:B------:R-:W-:Y:S02]  /*0b80*/  IABS R17, R10 ;  /* 0x0000000a00117213 */ /* 0x000fe40000000000 */
[----:B------:R-:W-:Y:S01]  /*0b90*/  ISETP.GE.AND P1, PT, R10, RZ, PT ;  /* 0x000000ff0a00720c */ /* 0x000fe20003f26270 */
[----:B------:R-:W-:Y:S01]  /*0ba0*/  IMAD.MOV R16, RZ, RZ, -R6 ;  /* 0x000000ffff107224 */ /* 0x000fe200078e0a06 */
[C---:B------:R-:W-:Y:S01]  /*0bb0*/  LOP3.LUT R60, R7.reuse, 0x1a, RZ, 0xfc, !PT ;  /* 0x0000001a073c7812 */ /* 0x040fe200078efcff */
[----:B------:R-:W-:Y:S01]  /*0bc0*/  @!P3 IMAD.IADD R4, R4, 0x1, -R23 ;  /* 0x000000010404b824 */ /* 0x000fe200078e0a17 */
[C---:B------:R-:W-:Y:S01]  /*0bd0*/  ISETP.GT.U32.AND P3, PT, R2.reuse, R5, PT ;  /* 0x000000050200720c */ /* 0x040fe20003f64070 */
[----:B------:R-:W-:Y:S01]  /*0be0*/  IMAD.MOV R18, RZ, RZ, -R11 ;  /* 0x000000ffff127224 */ /* 0x000fe200078e0a0b */
[----:B------:R-:W-:Y:S01]  /*0bf0*/  LOP3.LUT R58, R7, 0x1c, RZ, 0xfc, !PT ;  /* 0x0000001c073a7812 */ /* 0x000fe200078efcff */
[----:B------:R-:W-:Y:S01]  /*0c00*/  @!P0 IMAD.MOV R4, RZ, RZ, -R4 ;  /* 0x000000ffff048224 */ /* 0x000fe200078e0a04 */
[C---:B------:R-:W-:Y:S01]  /*0c10*/  ISETP.GT.U32.AND P0, PT, R2.reuse, R9, PT ;  /* 0x000000090200720c */ /* 0x040fe20003f04070 */
[----:B------:R-:W-:Y:S01]  /*0c20*/  IMAD R11, R2, R16, R15 ;  /* 0x00000010020b7224 */ /* 0x000fe200078e020f */
[----:B------:R-:W-:Y:S01]  /*0c30*/  @!P6 LOP3.LUT R4, RZ, R12, RZ, 0x33, !PT ;  /* 0x0000000cff04e212 */ /* 0x000fe200078e33ff */
[----:B------:R-:W-:Y:S01]  /*0c40*/  IMAD.HI.U32 R10, R8, R17, RZ ;  /* 0x00000011080a7227 */ /* 0x000fe200078e00ff */
[----:B------:R-:W-:-:S02]  /*0c50*/  LOP3.LUT R16, R3, 0x20, RZ, 0xfc, !PT ;  /* 0x0000002003107812 */ /* 0x000fc400078efcff */
[C---:B------:R-:W-:Y:S01]  /*0c60*/  LOP3.LUT R56, R7.reuse, 0x1e, RZ, 0xfc, !PT ;  /* 0x0000001e07387812 */ /* 0x040fe200078efcff */
[----:B------:R-:W-:Y:S01]  /*0c70*/  IMAD.HI.U32 R6, R8, R21, RZ ;  /* 0x0000001508067227 */ /* 0x000fe200078e00ff */
[----:B------:R-:W-:Y:S02]  /*0c80*/  IABS R23, R16 ;  /* 0x0000001000177213 */ /* 0x000fe40000000000 */
[----:B------:R-:W-:Y:S01]  /*0c90*/  LOP3.LUT R54, R7, 0x20, RZ, 0xfc, !PT ;  /* 0x0000002007367812 */ /* 0x000fe200078efcff */
[--C-:B------:R-:W-:Y:S01]  /*0ca0*/  @!P3 IMAD.IADD R5, R5, 0x1, -R2.reuse ;  /* 0x000000010505b824 */ /* 0x100fe200078e0a02 */
[----:B------:R-:W-:Y:S01]  /*0cb0*/  LOP3.LUT R48, R7, 0x26, RZ, 0xfc, !PT ;  /* 0x0000002607307812 */ /* 0x000fe200078efcff */
[----:B------:R-:W-:Y:S01]  /*0cc0*/  @!P0 IMAD.IADD R9, R9, 0x1, -R2 ;  /* 0x0000000109098824 */ /* 0x000fe200078e0a02 */
[C---:B------:R-:W-:Y:S01]  /*0cd0*/  ISETP.GT.U32.AND P0, PT, R2.reuse, R11, PT ;  /* 0x0000000b0200720c */ /* 0x040fe20003f04070 */
[----:B------:R-:W-:Y:S01]  /*0ce0*/  IMAD.MOV R10, RZ, RZ, -R10 ;  /* 0x000000ffff0a7224 */ /* 0x000fe200078e0a0a */
[----:B------:R-:W-:Y:S01]  /*0cf0*/  ISETP.GT.U32.AND P3, PT, R2, R5, PT ;  /* 0x000000050200720c */ /* 0x000fe20003f64070 */
[----:B------:R-:W-:Y:S01]  /*0d00*/  IMAD.HI.U32 R14, R8, R25, RZ ;  /* 0x00000019080e7227 */ /* 0x000fe200078e00ff */
[----:B------:R-:W-:-:S02]  /*0d10*/  ISETP.GT.U32.AND P6, PT, R2, R9, PT ;  /* 0x000000090200720c */ /* 0x000fc40003fc4070 */
[C---:B------:R-:W-:Y:S01]  /*0d20*/  LOP3.LUT R119, R7.reuse, 0x3e, RZ, 0xfc, !PT ;  /* 0x0000003e07777812 */ /* 0x040fe200078efcff */
[----:B------:R-:W-:Y:S01]  /*0d30*/  IMAD.MOV R6, RZ, RZ, -R6 ;  /* 0x000000ffff067224 */ /* 0x000fe200078e0a06 */
[C---:B------:R-:W-:Y:S01]  /*0d40*/  LOP3.LUT R115, R7.reuse, 0x42, RZ, 0xfc, !PT ;  /* 0x0000004207737812 */ /* 0x040fe200078efcff */
[C---:B------:R-:W-:Y:S01]  /*0d50*/  IMAD R15, R2.reuse, R10, R17 ;  /* 0x0000000a020f7224 */ /* 0x040fe200078e0211 */
[C---:B------:R-:W-:Y:S01]  /*0d60*/  LOP3.LUT R113, R7.reuse, 0x44, RZ, 0xfc, !PT ;  /* 0x0000004407717812 */ /* 0x040fe200078efcff */
[----:B------:R-:W-:Y:S01]  /*0d70*/  IMAD.MOV R14, RZ, RZ, -R14 ;  /* 0x000000ffff0e7224 */ /* 0x000fe200078e0a0e */
[----:B------:R-:W-:Y:S01]  /*0d80*/  LOP3.LUT R117, R7, 0x40, RZ, 0xfc, !PT ;  /* 0x0000004007757812 */ /* 0x000fe200078efcff */
[C---:B------:R-:W-:Y:S01]  /*0d90*/  IMAD R17, R2.reuse, R18, R19 ;  /* 0x0000001202117224 */ /* 0x040fe200078e0213 */
[----:B------:R-:W-:Y:S01]  /*0da0*/  LOP3.LUT R18, R3, 0x1c, RZ, 0xfc, !PT ;  /* 0x0000001c03127812 */ /* 0x000fe200078efcff */
[C---:B------:R-:W-:Y:S01]  /*0db0*/  IMAD R19, R2.reuse, R6, R21 ;  /* 0x0000000602137224 */ /* 0x040fe200078e0215 */
[----:B------:R-:W-:Y:S01]  /*0dc0*/  LOP3.LUT R109, R7, 0x48, RZ, 0xfc, !PT ;  /* 0x00000048076d7812 */ /* 0x000fe200078efcff */
[C---:B------:R-:W-:Y:S01]  /*0dd0*/  IMAD R21, R2.reuse, R14, R25 ;  /* 0x0000000e02157224 */ /* 0x040fe200078e0219 */
[----:B------:R-:W-:Y:S01]  /*0de0*/  IABS R25, R18 ;  /* 0x0000001200197213 */ /* 0x000fe20000000000 */
[--C-:B------:R-:W-:Y:S01]  /*0df0*/  @!P0 IMAD.IADD R11, R11, 0x1, -R2.reuse ;  /* 0x000000010b0b8824 */ /* 0x100fe200078e0a02 */
[C---:B------:R-:W-:Y:S01]  /*0e00*/  ISETP.GT.U32.AND P0, PT, R2.reuse, R19, PT ;  /* 0x000000130200720c */ /* 0x040fe20003f04070 */
[----:B------:R-:W-:Y:S01]  /*0e10*/  @!P3 IMAD.IADD R5, R5, 0x1, -R2 ;  /* 0x000000010505b824 */ /* 0x000fe200078e0a02 */
[----:B------:R-:W-:Y:S01]  /*0e20*/  ISETP.GT.U32.AND P3, PT, R2, R15, PT ;  /* 0x0000000f0200720c */ /* 0x000fe20003f64070 */
[----:B------:R-:W-:Y:S01]  /*0e30*/  IMAD.HI.U32 R10, R8, R25, RZ ;  /* 0x00000019080a7227 */ /* 0x000fe200078e00ff */
[----:B------:R-:W-:-:S02]  /*0e40*/  LOP3.LUT R107, R7, 0x4a, RZ, 0xfc, !PT ;  /* 0x0000004a076b7812 */ /* 0x000fc400078efcff */
[C---:B------:R-:W-:Y:S01]  /*0e50*/  LOP3.LUT R111, R7.reuse, 0x46, RZ, 0xfc, !PT ;  /* 0x00000046076f7812 */ /* 0x040fe200078efcff */
[----:B------:R-:W-:Y:S01]  /*0e60*/  IMAD.MOV R10, RZ, RZ, -R10 ;  /* 0x000000ffff0a7224 */ /* 0x000fe200078e0a0a */
[----:B------:R-:W-:Y:S01]  /*0e70*/  LOP3.LUT R103, R7, 0x4e, RZ, 0xfc, !PT ;  /* 0x0000004e07677812 */ /* 0x000fe200078efcff */
[--C-:B------:R-:W-:Y:S01]  /*0e80*/  @!P6 IMAD.IADD R9, R9, 0x1, -R2.reuse ;  /* 0x000000010909e824 */ /* 0x100fe200078e0a02 */
[C---:B------:R-:W-:Y:S01]  /*0e90*/  ISETP.GT.U32.AND P6, PT, R2.reuse, R17, PT ;  /* 0x000000110200720c */ /* 0x040fe20003fc4070 */
[----:B------:R-:W-:Y:S01]  /*0ea0*/  IMAD R25, R2, R10, R25 ;  /* 0x0000000a02197224 */ /* 0x000fe200078e0219 */
[C---:B------:R-:W-:Y:S01]  /*0eb0*/  LOP3.LUT R101, R7.reuse, 0x50, RZ, 0xfc, !PT ;  /* 0x0000005007657812 */ /* 0x040fe200078efcff */
[----:B------:R-:W-:Y:S01]  /*0ec0*/  IMAD.HI.U32 R6, R8, R23, RZ ;  /* 0x0000001708067227 */ /* 0x000fe200078e00ff */
[C---:B------:R-:W-:Y:S02]  /*0ed0*/  LOP3.LUT R105, R7.reuse, 0x4c, RZ, 0xfc, !PT ;  /* 0x0000004c07697812 */ /* 0x040fe400078efcff */
[----:B------:R-:W-:Y:S01]  /*0ee0*/  LOP3.LUT R97, R7, 0x54, RZ, 0xfc, !PT ;  /* 0x0000005407617812 */ /* 0x000fe200078efcff */
        /* <DEDUP_REMOVED lines=8> */
[C---:B------:R-:W-:Y:S01]  /*0f70*/  LOP3.LUT R65, R7.reuse, 0x5a, RZ, 0xfc, !PT ;  /* 0x0000005a07417812 */ /* 0x040fe200078efcff */
[----:B------:R-:W-:Y:S01]  /*0f80*/  IMAD.MOV R12, RZ, RZ, -R12 ;  /* 0x000000ffff0c7224 */ /* 0x000fe200078e0a0c */
[C---:B------:R-:W-:Y:S01]  /*0f90*/  LOP3.LUT R61, R7.reuse, 0x5c, RZ, 0xfc, !PT ;  /* 0x0000005c073d7812 */ /* 0x040fe200078efcff */
[C---:B------:R-:W-:Y:S01]  /*0fa0*/  IMAD R23, R2.reuse, R6, R23 ;  /* 0x0000000602177224 */ /* 0x040fe200078e0217 */
[C---:B------:R-:W-:Y:S01]  /*0fb0*/  LOP3.LUT R67, R7.reuse, 0x58, RZ, 0xfc, !PT ;  /* 0x0000005807437812 */ /* 0x040fe200078efcff */
[C---:B------:R-:W-:Y:S01]  /*0fc0*/  IMAD R27, R2.reuse, R12, R27 ;  /* 0x0000000c021b7224 */ /* 0x040fe200078e021b */
[----:B------:R-:W-:Y:S01]  /*0fd0*/  LOP3.LUT R57, R7, 0x60, RZ, 0xfc, !PT ;  /* 0x0000006007397812 */ /* 0x000fe200078efcff */
[--C-:B------:R-:W-:Y:S01]  /*0fe0*/  @!P6 IMAD.IADD R17, R17, 0x1, -R2.reuse ;  /* 0x000000011111e824 */ /* 0x100fe200078e0a02 */
[C---:B------:R-:W-:Y:S01]  /*0ff0*/  ISETP.GT.U32.AND P6, PT, R2.reuse, R23, PT ;  /* 0x000000170200720c */ /* 0x040fe20003fc4070 */
[--C-:B------:R-:W-:Y:S01]  /*1000*/  @!P0 IMAD.IADD R25, R25, 0x1, -R2.reuse ;  /* 0x0000000119198824 */ /* 0x100fe200078e0a02 */
[C---:B------:R-:W-:Y:S01]  /*1010*/  ISETP.GT.U32.AND P0, PT, R2.reuse, R15, PT ;  /* 0x0000000f0200720c */ /* 0x040fe20003f04070 */
[----:B------:R-:W-:Y:S01]  /*1020*/  @!P3 IMAD.IADD R21, R21, 0x1, -R2 ;  /* 0x000000011515b824 */ /* 0x000fe200078e0a02 */
[----:B------:R-:W-:Y:S01]  /*1030*/  ISETP.GT.U32.AND P3, PT, R2, R27, PT ;  /* 0x0000001b0200720c */ /* 0x000fe20003f64070 */
[----:B------:R-:W-:Y:S01]  /*1040*/  IMAD.HI.U32 R14, R8, R29, RZ ;  /* 0x0000001d080e7227 */ /* 0x000fe200078e00ff */
[----:B------:R-:W-:-:S02]  /*1050*/  LOP3.LUT R55, R7, 0x62, RZ, 0xfc, !PT ;  /* 0x0000006207377812 */ /* 0x000fc400078efcff */
[C---:B------:R-:W-:Y:S01]  /*1060*/  LOP3.LUT R59, R7.reuse, 0x5e, RZ, 0xfc, !PT ;  /* 0x0000005e073b7812 */ /* 0x040fe200078efcff */
[----:B------:R-:W-:Y:S01]  /*1070*/  IMAD.HI.U32 R10, R8, R33, RZ ;  /* 0x00000021080a7227 */ /* 0x000fe200078e00ff */
[C---:B------:R-:W-:Y:S02]  /*1080*/  LOP3.LUT R51, R7.reuse, 0x66, RZ, 0xfc, !PT ;  /* 0x0000006607337812 */ /* 0x040fe400078efcff */
[----:B------:R-:W-:Y:S01]  /*1090*/  LOP3.LUT R49, R7, 0x68, RZ, 0xfc, !PT ;  /* 0x0000006807317812 */ /* 0x000fe200078efcff */
[--C-:B------:R-:W-:Y:S01]  /*10a0*/  @!P6 IMAD.IADD R23, R23, 0x1, -R2.reuse ;  /* 0x000000011717e824 */ /* 0x100fe200078e0a02 */
[C---:B------:R-:W-:Y:S01]  /*10b0*/  ISETP.GT.U32.AND P6, PT, R2.reuse, R11, PT ;  /* 0x0000000b0200720c */ /* 0x040fe20003fc4070 */
[--C-:B------:R-:W-:Y:S01]  /*10c0*/  @!P0 IMAD.IADD R15, R15, 0x1, -R2.reuse ;  /* 0x000000010f0f8824 */ /* 0x100fe200078e0a02 */
[C---:B------:R-:W-:Y:S01]  /*10d0*/  ISETP.GT.U32.AND P0, PT, R2.reuse, R19, PT ;  /* 0x000000130200720c */ /* 0x040fe20003f04070 */
[----:B------:R-:W-:Y:S01]  /*10e0*/  @!P3 IMAD.IADD R27, R27, 0x1, -R2 ;  /* 0x000000011b1bb824 */ /* 0x000fe200078e0a02 */
[----:B------:R-:W-:Y:S01]  /*10f0*/  ISETP.GT.U32.AND P3, PT, R2, R17, PT ;  /* 0x000000110200720c */ /* 0x000fe20003f64070 */
[----:B------:R-:W-:Y:S01]  /*1100*/  IMAD.MOV R14, RZ, RZ, -R14 ;  /* 0x000000ffff0e7224 */ /* 0x000fe200078e0a0e */
[C---:B------:R-:W-:Y:S01]  /*1110*/  LOP3.LUT R53, R7.reuse, 0x64, RZ, 0xfc, !PT ;  /* 0x0000006407357812 */ /* 0x040fe200078efcff */
[----:B------:R-:W-:Y:S01]  /*1120*/  IMAD.HI.U32 R6, R8, R31, RZ ;  /* 0x0000001f08067227 */ /* 0x000fe200078e00ff */
[----:B------:R-:W-:-:S02]  /*1130*/  LOP3.LUT R45, R7, 0x6c, RZ, 0xfc, !PT ;  /* 0x0000006c072d7812 */ /* 0x000fc400078efcff */
[C---:B------:R-:W-:Y:S01]  /*1140*/  LOP3.LUT R47, R7.reuse, 0x6a, RZ, 0xfc, !PT ;  /* 0x0000006a072f7812 */ /* 0x040fe200078efcff */
[----:B------:R-:W-:Y:S01]  /*1150*/  IMAD.MOV R10, RZ, RZ, -R10 ;  /* 0x000000ffff0a7224 */ /* 0x000fe200078e0a0a */
[C---:B------:R-:W-:Y:S01]  /*1160*/  LOP3.LUT R52, R7.reuse, 0x22, RZ, 0xfc, !PT ;  /* 0x0000002207347812 */ /* 0x040fe200078efcff */
[C---:B------:R-:W-:Y:S01]  /*1170*/  IMAD R29, R2.reuse, R14, R29 ;  /* 0x0000000e021d7224 */ /* 0x040fe200078e021d */
[C---:B------:R-:W-:Y:S01]  /*1180*/  LOP3.LUT R50, R7.reuse, 0x24, RZ, 0xfc, !PT ;  /* 0x0000002407327812 */ /* 0x040fe200078efcff */
[----:B------:R-:W-:Y:S01]  /*1190*/  IMAD.MOV R6, RZ, RZ, -R6 ;  /* 0x000000ffff067224 */ /* 0x000fe200078e0a06 */
[C---:B------:R-:W-:Y:S01]  /*11a0*/  LOP3.LUT R46, R7.reuse, 0x28, RZ, 0xfc, !PT ;  /* 0x00000028072e7812 */ /* 0x040fe200078efcff */
[----:B------:R-:W-:Y:S01]  /*11b0*/  @!P2 IMAD.MOV R5, RZ, RZ, -R5 ;  /* 0x000000ffff05a224 */ /* 0x000fe200078e0a05 */
[----:B------:R-:W-:Y:S01]  /*11c0*/  ISETP.GT.U32.AND P2, PT, R2, R21, PT ;  /* 0x000000150200720c */ /* 0x000fe20003f44070 */
[----:B------:R-:W-:Y:S01]  /*11d0*/  IMAD.HI.U32 R12, R8, R35, RZ ;  /* 0x00000023080c7227 */ /* 0x000fe200078e00ff */
[----:B------:R-:W-:-:S02]  /*11e0*/  LOP3.LUT R44, R7, 0x2a, RZ, 0xfc, !PT ;  /* 0x0000002a072c7812 */ /* 0x000fc400078efcff */
[----:B------:R-:W-:Y:S01]  /*11f0*/  SHF.R.S32.HI R0, RZ, 0x7, R0 ;  /* 0x00000007ff007819 */ /* 0x000fe20000011400 */
[----:B------:R-:W-:-:S04]  /*1200*/  IMAD.HI.U32 R14, R8, R37, RZ ;  /* 0x00000025080e7227 */ /* 0x000fc800078e00ff */
[----:B------:R-:W-:-:S04]  /*1210*/  IMAD.HI.U32 R8, R8, R39, RZ ;  /* 0x0000002708087227 */ /* 0x000fc800078e00ff */
[C---:B------:R-:W-:Y:S01]  /*1220*/  IMAD R33, R2.reuse, R10, R33 ;  /* 0x0000000a02217224 */ /* 0x040fe200078e0221 */
[----:B------:R-:W-:Y:S01]  /*1230*/  LOP3.LUT R10, R7, 0x38, RZ, 0xfc, !PT ;  /* 0x00000038070a7812 */ /* 0x000fe200078efcff */
[C---:B------:R-:W-:Y:S01]  /*1240*/  IMAD R31, R2.reuse, R6, R31 ;  /* 0x00000006021f7224 */ /* 0x040fe200078e021f */
[----:B------:R-:W-:Y:S01]  /*1250*/  SHF.R.U32.HI R6, RZ, 0x5, R92 ;  /* 0x00000005ff067819 */ /* 0x000fe2000001165c */
[----:B------:R-:W-:Y:S01]  /*1260*/  @!P6 IMAD.IADD R11, R11, 0x1, -R2 ;  /* 0x000000010b0be824 */ /* 0x000fe200078e0a02 */
[C---:B------:R-:W-:Y:S01]  /*1270*/  ISETP.GT.U32.AND P6, PT, R2.reuse, R25, PT ;  /* 0x000000190200720c */ /* 0x040fe20003fc4070 */
[----:B------:R-:W-:Y:S01]  /*1280*/  @!P4 IMAD.MOV R9, RZ, RZ, -R9 ;  /* 0x000000ffff09c224 */ /* 0x000fe200078e0a09 */
[----:B------:R-:W-:Y:S01]  /*1290*/  ISETP.GT.U32.AND P4, PT, R2, R23, PT ;  /* 0x000000170200720c */ /* 0x000fe20003f84070 */
[----:B------:R-:W-:Y:S01]  /*12a0*/  IMAD.MOV R8, RZ, RZ, -R8 ;  /* 0x000000ffff087224 */ /* 0x000fe200078e0a08 */
[----:B------:R-:W-:Y:S01]  /*12b0*/  R2UR UR40, R6 ;  /* 0x00000000062872ca */ /* 0x000fe200000e0000 */
[--C-:B------:R-:W-:Y:S01]  /*12c0*/  @!P0 IMAD.IADD R19, R19, 0x1, -R2.reuse ;  /* 0x0000000113138824 */ /* 0x100fe200078e0a02 */
[C---:B------:R-:W-:Y:S01]  /*12d0*/  ISETP.GT.U32.AND P0, PT, R2.reuse, R33, PT ;  /* 0x000000210200720c */ /* 0x040fe20003f04070 */
[----:B------:R-:W-:Y:S01]  /*12e0*/  @!P5 IMAD.MOV R11, RZ, RZ, -R11 ;  /* 0x000000ffff0bd224 */ /* 0x000fe200078e0a0b */
[C---:B------:R-:W-:Y:S01]  /*12f0*/  ISETP.GT.U32.AND P5, PT, R2.reuse, R27, PT ;  /* 0x0000001b0200720c */ /* 0x040fe20003fa4070 */
[----:B------:R-:W-:Y:S01]  /*1300*/  @!P1 IMAD.MOV R15, RZ, RZ, -R15 ;  /* 0x000000ffff0f9224 */ /* 0x000fe200078e0a0f */
[C---:B------:R-:W-:Y:S01]  /*1310*/  ISETP.GT.U32.AND P1, PT, R2.reuse, R29, PT ;  /* 0x0000001d0200720c */ /* 0x040fe20003f24070 */
[----:B------:R-:W-:Y:S01]  /*1320*/  @!P3 IMAD.IADD R17, R17, 0x1, -R2 ;  /* 0x000000011111b824 */ /* 0x000fe200078e0a02 */
[----:B------:R-:W-:Y:S01]  /*1330*/  ISETP.GT.U32.AND P3, PT, R2, R31, PT ;  /* 0x0000001f0200720c */ /* 0x000fe20003f64070 */
[----:B------:R-:W-:-:S02]  /*1340*/  IMAD.MOV R12, RZ, RZ, -R12 ;  /* 0x000000ffff0c7224 */ /* 0x000fc400078e0a0c */
[C---:B------:R-:W-:Y:S01]  /*1350*/  IMAD R39, R2.reuse, R8, R39 ;  /* 0x0000000802277224 */ /* 0x040fe200078e0227 */
[C---:B------:R-:W-:Y:S01]  /*1360*/  LOP3.LUT R8, R7.reuse, 0x3a, RZ, 0xfc, !PT ;  /* 0x0000003a07087812 */ /* 0x040fe200078efcff */
[----:B------:R-:W-:Y:S02]  /*1370*/  IMAD.MOV R14, RZ, RZ, -R14 ;  /* 0x000000ffff0e7224 */ /* 0x000fe400078e0a0e */
[C---:B------:R-:W-:Y:S01]  /*1380*/  IMAD R35, R2.reuse, R12, R35 ;  /* 0x0000000c02237224 */ /* 0x040fe200078e0223 */
[----:B------:R-:W-:Y:S01]  /*1390*/  LOP3.LUT R12, R7, 0x36, RZ, 0xfc, !PT ;  /* 0x00000036070c7812 */ /* 0x000fe200078efcff */
[--C-:B------:R-:W-:Y:S01]  /*13a0*/  @!P2 IMAD.IADD R21, R21, 0x1, -R2.reuse ;  /* 0x000000011515a824 */ /* 0x100fe200078e0a02 */
[C---:B------:R-:W-:Y:S01]  /*13b0*/  ISETP.GT.U32.AND P2, PT, R2.reuse, R39, PT ;  /* 0x000000270200720c */ /* 0x040fe20003f44070 */
[C---:B------:R-:W-:Y:S01]  /*13c0*/  IMAD R37, R2.reuse, R14, R37 ;  /* 0x0000000e02257224 */ /* 0x040fe200078e0225 */
[----:B------:R-:W-:Y:S01]  /*13d0*/  LOP3.LUT R14, R7, 0x34, RZ, 0xfc, !PT ;  /* 0x00000034070e7812 */ /* 0x000fe200078efcff */
[--C-:B------:R-:W-:Y:S01]  /*13e0*/  @!P4 IMAD.IADD R23, R23, 0x1, -R2.reuse ;  /* 0x000000011717c824 */ /* 0x100fe200078e0a02 */
[----:B------:R-:W-:Y:S01]  /*13f0*/  ISETP.GT.U32.AND P4, PT, R2, R35, PT ;  /* 0x000000230200720c */ /* 0x000fe20003f84070 */
[--C-:B------:R-:W-:Y:S01]  /*1400*/  @!P0 IMAD.IADD R33, R33, 0x1, -R2.reuse ;  /* 0x0000000121218824 */ /* 0x100fe200078e0a02 */
[----:B------:R-:W-:Y:S01]  /*1410*/  ISETP.GE.AND P0, PT, R16, RZ, PT ;  /* 0x000000ff1000720c */ /* 0x000fe20003f06270 */
[--C-:B------:R-:W-:Y:S01]  /*1420*/  @!P6 IMAD.IADD R25, R25, 0x1, -R2.reuse ;  /* 0x000000011919e824 */ /* 0x100fe200078e0a02 */
[----:B------:R-:W-:Y:S01]  /*1430*/  ISETP.GE.AND P6, PT, R20, RZ, PT ;  /* 0x000000ff1400720c */ /* 0x000fe20003fc6270 */
[--C-:B------:R-:W-:Y:S01]  /*1440*/  @!P5 IMAD.IADD R27, R27, 0x1, -R2.reuse ;  /* 0x000000011b1bd824 */ /* 0x100fe200078e0a02 */
[----:B------:R-:W-:Y:S01]  /*1450*/  ISETP.GT.U32.AND P5, PT, R2, R37, PT ;  /* 0x000000250200720c */ /* 0x000fe20003fa4070 */
[--C-:B------:R-:W-:Y:S01]  /*1460*/  @!P1 IMAD.IADD R29, R29, 0x1, -R2.reuse ;  /* 0x000000011d1d9824 */ /* 0x100fe200078e0a02 */
[----:B------:R-:W-:Y:S01]  /*1470*/  ISETP.GE.AND P1, PT, R22, RZ, PT ;  /* 0x000000ff1600720c */ /* 0x000fe20003f26270 */
[--C-:B------:R-:W-:Y:S01]  /*1480*/  @!P3 IMAD.IADD R31, R31, 0x1, -R2.reuse ;  /* 0x000000011f1fb824 */ /* 0x100fe200078e0a02 */
[----:B------:R-:W-:Y:S01]  /*1490*/  ISETP.GE.AND P3, PT, R24, RZ, PT ;  /* 0x000000ff1800720c */ /* 0x000fe20003f66270 */
[--C-:B------:R-:W-:Y:S01]  /*14a0*/  @!P2 IMAD.IADD R39, R39, 0x1, -R2.reuse ;  /* 0x000000012727a824 */ /* 0x100fe200078e0a02 */
[----:B------:R-:W-:Y:S01]  /*14b0*/  ISETP.GE.AND P2, PT, R18, RZ, PT ;  /* 0x000000ff1200720c */ /* 0x000fe20003f46270 */
[--C-:B------:R-:W-:Y:S01]  /*14c0*/  @!P4 IMAD.IADD R35, R35, 0x1, -R2.reuse ;  /* 0x000000012323c824 */ /* 0x100fe200078e0a02 */
[----:B------:R-:W-:Y:S01]  /*14d0*/  ISETP.GE.AND P4, PT, R26, RZ, PT ;  /* 0x000000ff1a00720c */ /* 0x000fe20003f86270 */
[----:B------:R-:W-:Y:S01]  /*14e0*/  @!P0 IMAD.MOV R23, RZ, RZ, -R23 ;  /* 0x000000ffff178224 */ /* 0x000fe200078e0a17 */
[C---:B------:R-:W-:Y:S01]  /*14f0*/  ISETP.GT.U32.AND P0, PT, R2.reuse, R39, PT ;  /* 0x000000270200720c */ /* 0x040fe20003f04070 */
[----:B------:R-:W-:Y:S01]  /*1500*/  @!P6 IMAD.MOV R17, RZ, RZ, -R17 ;  /* 0x000000ffff11e224 */ /* 0x000fe200078e0a11 */
[C---:B------:R-:W-:Y:S01]  /*1510*/  ISETP.GT.U32.AND P6, PT, R2.reuse, R35, PT ;  /* 0x000000230200720c */ /* 0x040fe20003fc4070 */
[--C-:B------:R-:W-:Y:S01]  /*1520*/  @!P5 IMAD.IADD R37, R37, 0x1, -R2.reuse ;  /* 0x000000012525d824 */ /* 0x100fe200078e0a02 */
[C---:B------:R-:W-:Y:S01]  /*1530*/  ISETP.GT.U32.AND P5, PT, R2.reuse, R29, PT ;  /* 0x0000001d0200720c */ /* 0x040fe20003fa4070 */
[----:B------:R-:W-:Y:S01]  /*1540*/  @!P1 IMAD.MOV R19, RZ, RZ, -R19 ;  /* 0x000000ffff139224 */ /* 0x000fe200078e0a13 */
[C---:B------:R-:W-:Y:S01]  /*1550*/  ISETP.GT.U32.AND P1, PT, R2.reuse, R31, PT ;  /* 0x0000001f0200720c */ /* 0x040fe20003f24070 */
[----:B------:R-:W-:Y:S01]  /*1560*/  @!P3 IMAD.MOV R21, RZ, RZ, -R21 ;  /* 0x000000ffff15b224 */ /* 0x000fe200078e0a15 */
[C---:B------:R-:W-:Y:S01]  /*1570*/  ISETP.GT.U32.AND P3, PT, R2.reuse, R33, PT ;  /* 0x000000210200720c */ /* 0x040fe20003f64070 */
[----:B------:R-:W-:Y:S01]  /*1580*/  @!P2 IMAD.MOV R25, RZ, RZ, -R25 ;  /* 0x000000ffff19a224 */ /* 0x000fe200078e0a19 */
[----:B------:R-:W-:Y:S01]  /*1590*/  ISETP.GT.U32.AND P2, PT, R2, R37, PT ;  /* 0x000000250200720c */ /* 0x000fe20003f44070 */
[----:B------:R-:W-:Y:S01]  /*15a0*/  @!P4 IMAD.MOV R27, RZ, RZ, -R27 ;  /* 0x000000ffff1bc224 */ /* 0x000fe200078e0a1b */
[----:B------:R-:W-:Y:S01]  /*15b0*/  ISETP.GE.AND P4, PT, R3, RZ, PT ;  /* 0x000000ff0300720c */ /* 0x000fe20003f86270 */
        /* <DEDUP_REMOVED lines=10> */
[----:B------:R-:W-:Y:S01]  /*1660*/  @!P2 IMAD.IADD R37, R37, 0x1, -R2 ;  /* 0x000000012525a824 */ /* 0x000fe200078e0a02 */
[----:B------:R-:W-:Y:S01]  /*1670*/  ISETP.NE.AND P2, PT, R13, RZ, PT ;  /* 0x000000ff0d00720c */ /* 0x000fe20003f45270 */
[----:B------:R-:W-:Y:S01]  /*1680*/  IMAD R4, R4, UR4, RZ ;  /* 0x0000000404047c24 */ /* 0x000fe2000f8e02ff */
[----:B------:R-:W-:Y:S01]  /*1690*/  LOP3.LUT R2, RZ, R13, RZ, 0x33, !PT ;  /* 0x0000000dff027212 */ /* 0x000fe200078e33ff */
[----:B------:R-:W-:Y:S01]  /*16a0*/  @!P0 IMAD.MOV R35, RZ, RZ, -R35 ;  /* 0x000000ffff238224 */ /* 0x000fe200078e0a23 */
[----:B------:R-:W-:Y:S01]  /*16b0*/  ULDC UR4, c[0x0][0x240] ;  /* 0x0000900000047ab9 */ /* 0x000fe20000000800 */
[----:B------:R-:W-:Y:S01]  /*16c0*/  @!P6 IMAD.MOV R37, RZ, RZ, -R37 ;  /* 0x000000ffff25e224 */ /* 0x000fe200078e0a25 */
[C---:B------:R-:W-:Y:S01]  /*16d0*/  SEL R5, R2.reuse, R5, !P2 ;  /* 0x0000000502057207 */ /* 0x040fe20005000000 */
[----:B------:R-:W-:Y:S01]  /*16e0*/  @!P5 IMAD.MOV R29, RZ, RZ, -R29 ;  /* 0x000000ffff1dd224 */ /* 0x000fe200078e0a1d */
[C---:B------:R-:W-:Y:S01]  /*16f0*/  SEL R9, R2.reuse, R9, !P2 ;  /* 0x0000000902097207 */ /* 0x040fe20005000000 */
[----:B------:R-:W-:Y:S01]  /*1700*/  @!P1 IMAD.MOV R31, RZ, RZ, -R31 ;  /* 0x000000ffff1f9224 */ /* 0x000fe200078e0a1f */
[----:B------:R-:W-:Y:S01]  /*1710*/  SEL R11, R2, R11, !P2 ;  /* 0x0000000b020b7207 */ /* 0x000fe20005000000 */
[----:B------:R-:W-:Y:S01]  /*1720*/  @!P3 IMAD.MOV R33, RZ, RZ, -R33 ;  /* 0x000000ffff21b224 */ /* 0x000fe200078e0a21 */
[----:B------:R-:W-:Y:S01]  /*1730*/  LEA R62, P0, R4, UR6, 0x1 ;  /* 0x00000006043e7c11 */ /* 0x000fe2000f8008ff */
[----:B------:R-:W-:Y:S01]  /*1740*/  @!P4 IMAD.MOV R39, RZ, RZ, -R39 ;  /* 0x000000ffff27c224 */ /* 0x000fe200078e0a27 */
[C---:B------:R-:W-:Y:S01]  /*1750*/  SEL R15, R2.reuse, R15, !P2 ;  /* 0x0000000f020f7207 */ /* 0x040fe20005000000 */
[----:B------:R-:W-:Y:S01]  /*1760*/  IMAD R5, R5, UR4, RZ ;  /* 0x0000000405057c24 */ /* 0x000fe2000f8e02ff */
[----:B------:R-:W-:Y:S01]  /*1770*/  SEL R17, R2, R17, !P2 ;  /* 0x0000001102117207 */ /* 0x000fe20005000000 */
[----:B------:R-:W-:Y:S01]  /*1780*/  IMAD R9, R9, UR4, RZ ;  /* 0x0000000409097c24 */ /* 0x000fe2000f8e02ff */
[----:B------:R-:W-:Y:S01]  /*1790*/  LEA.HI.X.SX32 R63, R4, UR7, 0x1, P0 ;  /* 0x00000007043f7c11 */ /* 0x000fe200080f0eff */
[----:B------:R-:W-:Y:S01]  /*17a0*/  IMAD R11, R11, UR4, RZ ;  /* 0x000000040b0b7c24 */ /* 0x000fe2000f8e02ff */
[C---:B------:R-:W-:Y:S01]  /*17b0*/  SEL R19, R2.reuse, R19, !P2 ;  /* 0x0000001302137207 */ /* 0x040fe20005000000 */
[----:B------:R-:W-:Y:S01]  /*17c0*/  ULDC.64 UR6, c[0x0][0x218] ;  /* 0x0000860000067ab9 */ /* 0x000fe20000000a00 */
[C---:B------:R-:W-:Y:S01]  /*17d0*/  SEL R21, R2.reuse, R21, !P2 ;  /* 0x0000001502157207 */ /* 0x040fe20005000000 */
[----:B------:R-:W-:Y:S01]  /*17e0*/  IMAD R15, R15, UR4, RZ ;  /* 0x000000040f0f7c24 */ /* 0x000fe2000f8e02ff */
        /* <DEDUP_REMOVED lines=16> */
[----:B------:R-:W-:Y:S01]  /*18f0*/  SEL R2, R2, R39, !P2 ;  /* 0x0000002702027207 */ /* 0x000fe20005000000 */
[----:B------:R-:W-:Y:S01]  /*1900*/  IMAD R33, R33, UR4, RZ ;  /* 0x0000000421217c24 */ /* 0x000fe2000f8e02ff */
[----:B------:R-:W-:Y:S01]  /*1910*/  LEA R6, P2, R5, UR6, 0x1 ;  /* 0x0000000605067c11 */ /* 0x000fe2000f8408ff */
[----:B------:R-:W-:Y:S01]  /*1920*/  IMAD R35, R35, UR4, RZ ;  /* 0x0000000423237c24 */ /* 0x000fe2000f8e02ff */
[----:B------:R-:W-:Y:S01]  /*1930*/  LEA R3, P1, R9, UR6, 0x1 ;  /* 0x0000000609037c11 */ /* 0x000fe2000f8208ff */
[----:B------:R-:W-:Y:S01]  /*1940*/  IMAD R2, R2, UR4, RZ ;  /* 0x0000000402027c24 */ /* 0x000fe2000f8e02ff */
[----:B------:R-:W-:Y:S01]  /*1950*/  LEA R4, P0, R11, UR6, 0x1 ;  /* 0x000000060b047c11 */ /* 0x000fe2000f8008ff */
[----:B------:R0:W-:Y:S01]  /*1960*/  STL [R1+0x58], R6 ;  /* 0x0000580601007387 */ /* 0x0001e20000100800 */
[----:B------:R-:W-:Y:S01]  /*1970*/  LOP3.LUT R22, R7, 0x2c, RZ, 0xfc, !PT ;  /* 0x0000002c07167812 */ /* 0x000fe200078efcff */
[----:B------:R-:W-:Y:S01]  /*1980*/  IMAD R37, R37, UR4, RZ ;  /* 0x0000000425257c24 */ /* 0x000fe2000f8e02ff */
[C---:B------:R-:W-:Y:S01]  /*1990*/  LOP3.LUT R20, R7.reuse, 0x2e, RZ, 0xfc, !PT ;  /* 0x0000002e07147812 */ /* 0x040fe200078efcff */
[----:B------:R1:W-:Y:S01]  /*19a0*/  STL [R1+0x50], R3 ;  /* 0x0000500301007387 */ /* 0x0003e20000100800 */
[C---:B------:R-:W-:Y:S01]  /*19b0*/  LOP3.LUT R18, R7.reuse, 0x30, RZ, 0xfc, !PT ;  /* 0x0000003007127812 */ /* 0x040fe200078efcff */
[----:B------:R-:W-:Y:S01]  /*19c0*/  UMOV UR4, URZ ;  /* 0x0000003f00047c82 */ /* 0x000fe20008000000 */
[----:B------:R-:W-:Y:S01]  /*19d0*/  LOP3.LUT R16, R7, 0x32, RZ, 0xfc, !PT ;  /* 0x0000003207107812 */ /* 0x000fe200078efcff */
[----:B------:R2:W-:Y:S01]  /*19e0*/  STL [R1+0x48], R4 ;  /* 0x0000480401007387 */ /* 0x0005e20000100800 */
[----:B------:R-:W-:-:S02]  /*19f0*/  LEA R124, P3, R21, UR6, 0x1 ;  /* 0x00000006157c7c11 */ /* 0x000fc4000f8608ff */
[----:B------:R-:W-:Y:S02]  /*1a00*/  CS2R R38, SRZ ;  /* 0x0000000000267805 */ /* 0x000fe4000001ff00 */
[----:B0-----:R-:W-:Y:S02]  /*1a10*/  LEA R6, P4, R15, UR6, 0x1 ;  /* 0x000000060f067c11 */ /* 0x001fe4000f8808ff */
[----:B------:R-:W-:Y:S02]  /*1a20*/  LEA.HI.X.SX32 R123, R21, UR7, 0x1, P3 ;  /* 0x00000007157b7c11 */ /* 0x000fe400098f0eff */
[----:B-1----:R-:W-:Y:S01]  /*1a30*/  LEA R3, P6, R17, UR6, 0x1 ;  /* 0x0000000611037c11 */ /* 0x002fe2000f8c08ff */
[----:B------:R0:W-:Y:S01]  /*1a40*/  STL [R1+0x40], R6 ;  /* 0x0000400601007387 */ /* 0x0001e20000100800 */
[----:B------:R-:W-:Y:S02]  /*1a50*/  LOP3.LUT R21, R7, 0x70, RZ, 0xfc, !PT ;  /* 0x0000007007157812 */ /* 0x000fe400078efcff */
[----:B--2---:R-:W-:Y:S01]  /*1a60*/  LEA R4, P5, R19, UR6, 0x1 ;  /* 0x0000000613047c11 */ /* 0x004fe2000f8a08ff */
[----:B------:R1:W-:Y:S01]  /*1a70*/  STL [R1+0x38], R3 ;  /* 0x0000380301007387 */ /* 0x0003e20000100800 */
[----:B------:R-:W-:-:S02]  /*1a80*/  LOP3.LUT R13, R7, 0x78, RZ, 0xfc, !PT ;  /* 0x00000078070d7812 */ /* 0x000fc400078efcff */
[----:B------:R-:W-:Y:S01]  /*1a90*/  LEA.HI.X.SX32 R125, R19, UR7, 0x1, P5 ;  /* 0x00000007137d7c11 */ /* 0x000fe2000a8f0eff */
[----:B------:R2:W-:Y:S01]  /*1aa0*/  STL [R1], R4 ;  /* 0x0000000401007387 */ /* 0x0005e20000100800 */
[C---:B------:R-:W-:Y:S02]  /*1ab0*/  LOP3.LUT R19, R7.reuse, 0x72, RZ, 0xfc, !PT ;  /* 0x0000007207137812 */ /* 0x040fe400078efcff */
[----:B0-----:R-:W-:Y:S02]  /*1ac0*/  LOP3.LUT R6, R7, 0x3c, RZ, 0xfc, !PT ;  /* 0x0000003c07067812 */ /* 0x001fe400078efcff */
[----:B------:R-:W-:Y:S02]  /*1ad0*/  LEA R81, P5, R33, UR6, 0x1 ;  /* 0x0000000621517c11 */ /* 0x000fe4000f8a08ff */
[----:B-1----:R-:W-:Y:S02]  /*1ae0*/  LEA.HI.X.SX32 R3, R5, UR7, 0x1, P2 ;  /* 0x0000000705037c11 */ /* 0x002fe400090f0eff */
[----:B------:R-:W-:-:S02]  /*1af0*/  LEA R122, P2, R23, UR6, 0x1 ;  /* 0x00000006177a7c11 */ /* 0x000fc4000f8408ff */
[----:B--2---:R-:W-:Y:S01]  /*1b00*/  LEA.HI.X.SX32 R4, R9, UR7, 0x1, P1 ;  /* 0x0000000709047c11 */ /* 0x004fe200088f0eff */
[----:B------:R0:W-:Y:S01]  /*1b10*/  STL [R1+0x54], R3 ;  /* 0x0000540301007387 */ /* 0x0001e20000100800 */
[----:B------:R-:W-:Y:S02]  /*1b20*/  LEA R120, P1, R25, UR6, 0x1 ;  /* 0x0000000619787c11 */ /* 0x000fe4000f8208ff */
[----:B------:R-:W-:Y:S01]  /*1b30*/  LEA.HI.X.SX32 R121, R23, UR7, 0x1, P2 ;  /* 0x0000000717797c11 */ /* 0x000fe200090f0eff */
[----:B------:R1:W-:Y:S01]  /*1b40*/  STL [R1+0x4c], R4 ;  /* 0x00004c0401007387 */ /* 0x0003e20000100800 */
[----:B------:R-:W-:Y:S02]  /*1b50*/  LEA.HI.X.SX32 R95, R25, UR7, 0x1, P1 ;  /* 0x00000007195f7c11 */ /* 0x000fe400088f0eff */
[----:B------:R-:W-:Y:S02]  /*1b60*/  CS2R R24, SRZ ;  /* 0x0000000000187805 */ /* 0x000fe4000001ff00 */
[----:B------:R-:W-:-:S02]  /*1b70*/  LEA R71, P1, R2, UR6, 0x1 ;  /* 0x0000000602477c11 */ /* 0x000fc4000f8208ff */
[----:B------:R-:W-:Y:S02]  /*1b80*/  LOP3.LUT R23, R7, 0x6e, RZ, 0xfc, !PT ;  /* 0x0000006e07177812 */ /* 0x000fe400078efcff */
[----:B0-----:R-:W-:Y:S02]  /*1b90*/  LEA.HI.X.SX32 R3, R11, UR7, 0x1, P0 ;  /* 0x000000070b037c11 */ /* 0x001fe400080f0eff */
[----:B------:R-:W-:Y:S02]  /*1ba0*/  LEA.HI.X.SX32 R70, R2, UR7, 0x1, P1 ;  /* 0x0000000702467c11 */ /* 0x000fe400088f0eff */
[----:B-1----:R-:W-:Y:S01]  /*1bb0*/  LEA.HI.X.SX32 R4, R15, UR7, 0x1, P4 ;  /* 0x000000070f047c11 */ /* 0x002fe2000a0f0eff */
[----:B------:R0:W-:Y:S01]  /*1bc0*/  STL [R1+0x44], R3 ;  /* 0x0000440301007387 */ /* 0x0001e20000100800 */
[----:B------:R-:W-:Y:S02]  /*1bd0*/  LOP3.LUT R2, R92, 0x7f, RZ, 0xc0, !PT ;  /* 0x0000007f5c027812 */ /* 0x000fe400078ec0ff */
[----:B------:R-:W-:Y:S01]  /*1be0*/  LOP3.LUT R15, R7, 0x76, RZ, 0xfc, !PT ;  /* 0x00000076070f7812 */ /* 0x000fe200078efcff */
[----:B------:R1:W-:Y:S01]  /*1bf0*/  STL [R1+0x3c], R4 ;  /* 0x00003c0401007387 */ /* 0x0003e20000100800 */
[----:B------:R-:W-:-:S02]  /*1c00*/  LEA R93, P0, R27, UR6, 0x1 ;  /* 0x000000061b5d7c11 */ /* 0x000fc4000f8008ff */
[----:B------:R-:W-:Y:S02]  /*1c10*/  LEA R89, P4, R29, UR6, 0x1 ;  /* 0x000000061d597c11 */ /* 0x000fe4000f8808ff */
[----:B------:R-:W-:Y:S02]  /*1c20*/  LEA R77, P3, R35, UR6, 0x1 ;  /* 0x00000006234d7c11 */ /* 0x000fe4000f8608ff */
[----:B0-----:R-:W-:Y:S02]  /*1c30*/  LEA.HI.X.SX32 R3, R17, UR7, 0x1, P6 ;  /* 0x0000000711037c11 */ /* 0x001fe4000b0f0eff */
[----:B------:R-:W-:Y:S01]  /*1c40*/  LOP3.LUT R17, R7, 0x74, RZ, 0xfc, !PT ;  /* 0x0000007407117812 */ /* 0x000fe200078efcff */
[----:B-1----:R-:W0:Y:S01]  /*1c50*/  LDC R4, c[0x0][0x238] ;  /* 0x00008e00ff047b82 */ /* 0x002e220000000800 */
[----:B------:R-:W-:Y:S01]  /*1c60*/  LEA R85, P6, R31, UR6, 0x1 ;  /* 0x000000061f557c11 */ /* 0x000fe2000f8c08ff */
[----:B------:R1:W-:Y:S01]  /*1c70*/  STL [R1+0x4], R3 ;  /* 0x0000040301007387 */ /* 0x0003e20000100800 */
[----:B------:R-:W-:Y:S01]  /*1c80*/  LEA R68, P2, R37, UR6, 0x1 ;  /* 0x0000000625447c11 */ /* 0x000fe2000f8408ff */
[----:B------:R-:W-:Y:S01]  /*1c90*/  UIADD3 UR6, UP0, UR18, 0x2, URZ ;  /* 0x0000000212067890 */ /* 0x000fe2000ff1e03f */
[----:B------:R-:W-:-:S02]  /*1ca0*/  LOP3.LUT R11, R7, 0x7a, RZ, 0xfc, !PT ;  /* 0x0000007a070b7812 */ /* 0x000fc400078efcff */
[C---:B------:R-:W-:Y:S02]  /*1cb0*/  LOP3.LUT R9, R7.reuse, 0x7c, RZ, 0xfc, !PT ;  /* 0x0000007c07097812 */ /* 0x040fe400078efcff */
[----:B------:R-:W-:Y:S02]  /*1cc0*/  LOP3.LUT R5, R7, 0x7e, RZ, 0xfc, !PT ;  /* 0x0000007e07057812 */ /* 0x000fe400078efcff */
[----:B------:R-:W-:Y:S01]  /*1cd0*/  LEA.HI.X.SX32 R91, R27, UR7, 0x1, P0 ;  /* 0x000000071b5b7c11 */ /* 0x000fe200080f0eff */
[----:B-1----:R-:W1:Y:S01]  /*1ce0*/  LDC R3, c[0x0][0x23c] ;  /* 0x00008f00ff037b82 */ /* 0x002e620000000800 */
[----:B------:R-:W-:Y:S02]  /*1cf0*/  LEA.HI.X.SX32 R87, R29, UR7, 0x1, P4 ;  /* 0x000000071d577c11 */ /* 0x000fe4000a0f0eff */
[----:B------:R-:W-:Y:S02]  /*1d00*/  CS2R R26, SRZ ;  /* 0x00000000001a7805 */ /* 0x000fe4000001ff00 */
[----:B------:R-:W-:-:S02]  /*1d10*/  LEA.HI.X.SX32 R83, R31, UR7, 0x1, P6 ;  /* 0x000000071f537c11 */ /* 0x000fc4000b0f0eff */
[----:B------:R-:W-:Y:S02]  /*1d20*/  CS2R R28, SRZ ;  /* 0x00000000001c7805 */ /* 0x000fe4000001ff00 */
[----:B------:R-:W-:Y:S02]  /*1d30*/  LEA.HI.X.SX32 R79, R33, UR7, 0x1, P5 ;  /* 0x00000007214f7c11 */ /* 0x000fe4000a8f0eff */
[----:B------:R-:W-:Y:S02]  /*1d40*/  CS2R R30, SRZ ;  /* 0x00000000001e7805 */ /* 0x000fe4000001ff00 */
[----:B------:R-:W-:Y:S02]  /*1d50*/  LEA.HI.X.SX32 R75, R35, UR7, 0x1, P3 ;  /* 0x00000007234b7c11 */ /* 0x000fe400098f0eff */
[----:B------:R-:W-:Y:S02]  /*1d60*/  CS2R R32, SRZ ;  /* 0x0000000000207805 */ /* 0x000fe4000001ff00 */
[----:B------:R-:W-:Y:S01]  /*1d70*/  LEA.HI.X.SX32 R69, R37, UR7, 0x1, P2 ;  /* 0x0000000725457c11 */ /* 0x000fe200090f0eff */
[----:B------:R-:W-:Y:S01]  /*1d80*/  UIADD3.X UR7, UR4, 0x40000040, URZ, UP0, !UPT ;  /* 0x4000004004077890 */ /* 0x000fe200087fe43f */
[----:B------:R-:W-:Y:S01]  /*1d90*/  CS2R R34, SRZ ;  /* 0x0000000000227805 */ /* 0x000fe2000001ff00 */
[-C--:B0-----:R-:W-:Y:S01]  /*1da0*/  IMAD R92, R90, R4.reuse, RZ ;  /* 0x000000045a5c7224 */ /* 0x081fe200078e02ff */
[----:B------:R-:W-:Y:S01]  /*1db0*/  CS2R R36, SRZ ;  /* 0x0000000000247805 */ /* 0x000fe2000001ff00 */
[-C--:B------:R-:W-:Y:S01]  /*1dc0*/  IMAD R90, R88, R4.reuse, RZ ;  /* 0x00000004585a7224 */ /* 0x080fe200078e02ff */
[----:B------:R-:W-:Y:S01]  /*1dd0*/  UIADD3.64 UR22, UR6, 0x2, URZ ;  /* 0x0000000206167897 */ /* 0x000fe2000fffe03f */
        /* <DEDUP_REMOVED lines=10> */
[----:B------:R-:W-:-:S02]  /*1e80*/  IMAD R78, R76, R4, RZ ;  /* 0x000000044c4e7224 */ /* 0x000fc400078e02ff */
[-C--:B------:R-:W-:Y:S02]  /*1e90*/  IMAD R76, R74, R4.reuse, RZ ;  /* 0x000000044a4c7224 */ /* 0x080fe400078e02ff */
[-C--:B------:R-:W-:Y:S02]  /*1ea0*/  IMAD R74, R72, R4.reuse, RZ ;  /* 0x00000004484a7224 */ /* 0x080fe400078e02ff */
[-C--:B------:R-:W-:Y:S02]  /*1eb0*/  IMAD R72, R66, R4.reuse, RZ ;  /* 0x0000000442487224 */ /* 0x080fe400078e02ff */
[-C--:B------:R-:W-:Y:S02]  /*1ec0*/  IMAD R66, R64, R4.reuse, RZ ;  /* 0x0000000440427224 */ /* 0x080fe400078e02ff */
[-C--:B------:R-:W-:Y:S02]  /*1ed0*/  IMAD R64, R60, R4.reuse, RZ ;  /* 0x000000043c407224 */ /* 0x080fe400078e02ff */
        /* <DEDUP_REMOVED lines=30> */
[-C--:B------:R-:W-:Y:S01]  /*20c0*/  IMAD R6, R55, R4.reuse, RZ ;  /* 0x0000000437067224 */ /* 0x080fe200078e02ff */
[----:B------:R-:W-:Y:S01]  /*20d0*/  CS2R R54, SRZ ;  /* 0x0000000000367805 */ /* 0x000fe2000001ff00 */
[----:B------:R-:W-:-:S02]  /*20e0*/  IMAD R10, R59, R4, RZ ;  /* 0x000000043b0a7224 */ /* 0x000fc400078e02ff */
[-C--:B------:R-:W-:Y:S02]  /*20f0*/  IMAD R8, R51, R4.reuse, RZ ;  /* 0x0000000433087224 */ /* 0x080fe400078e02ff */
[-C--:B------:R-:W-:Y:S01]  /*2100*/  IMAD R6, R49, R4.reuse, RZ ;  /* 0x0000000431067224 */ /* 0x080fe200078e02ff */
[----:B------:R-:W-:Y:S01]  /*2110*/  CS2R R48, SRZ ;  /* 0x0000000000307805 */ /* 0x000fe2000001ff00 */
[-C--:B------:R-:W-:Y:S02]  /*2120*/  IMAD R10, R53, R4.reuse, RZ ;  /* 0x00000004350a7224 */ /* 0x080fe400078e02ff */
[-C--:B------:R-:W-:Y:S02]  /*2130*/  IMAD R8, R45, R4.reuse, RZ ;  /* 0x000000042d087224 */ /* 0x080fe400078e02ff */
[-C--:B------:R-:W-:Y:S02]  /*2140*/  IMAD R6, R23, R4.reuse, RZ ;  /* 0x0000000417067224 */ /* 0x080fe400078e02ff */
[----:B------:R-:W-:-:S02]  /*2150*/  IMAD R10, R47, R4, RZ ;  /* 0x000000042f0a7224 */ /* 0x000fc400078e02ff */
[-C--:B------:R-:W-:Y:S02]  /*2160*/  IMAD R8, R19, R4.reuse, RZ ;  /* 0x0000000413087224 */ /* 0x080fe400078e02ff */
[-C--:B------:R-:W-:Y:S02]  /*2170*/  IMAD R6, R17, R4.reuse, RZ ;  /* 0x0000000411067224 */ /* 0x080fe400078e02ff */
[-C--:B------:R-:W-:Y:S01]  /*2180*/  IMAD R60, R52, R4.reuse, RZ ;  /* 0x00000004343c7224 */ /* 0x080fe200078e02ff */
[----:B------:R-:W-:Y:S01]  /*2190*/  CS2R R52, SRZ ;  /* 0x0000000000347805 */ /* 0x000fe2000001ff00 */
[-C--:B------:R-:W-:Y:S01]  /*21a0*/  IMAD R58, R50, R4.reuse, RZ ;  /* 0x00000004323a7224 */ /* 0x080fe200078e02ff */
[----:B------:R-:W-:Y:S01]  /*21b0*/  CS2R R50, SRZ ;  /* 0x0000000000327805 */ /* 0x000fe2000001ff00 */
[-C--:B------:R-:W-:Y:S02]  /*21c0*/  IMAD R10, R21, R4.reuse, RZ ;  /* 0x00000004150a7224 */ /* 0x080fe400078e02ff */
[----:B------:R-:W-:-:S02]  /*21d0*/  IMAD R8, R15, R4, RZ ;  /* 0x000000040f087224 */ /* 0x000fc400078e02ff */
[-C--:B------:R-:W-:Y:S02]  /*21e0*/  IMAD R6, R13, R4.reuse, RZ ;  /* 0x000000040d067224 */ /* 0x080fe400078e02ff */
[-C--:B------:R-:W-:Y:S01]  /*21f0*/  IMAD R60, R46, R4.reuse, RZ ;  /* 0x000000042e3c7224 */ /* 0x080fe200078e02ff */
[----:B------:R-:W-:Y:S01]  /*2200*/  CS2R R46, SRZ ;  /* 0x00000000002e7805 */ /* 0x000fe2000001ff00 */
[-C--:B------:R-:W-:Y:S01]  /*2210*/  IMAD R58, R44, R4.reuse, RZ ;  /* 0x000000042c3a7224 */ /* 0x080fe200078e02ff */
[----:B------:R-:W-:Y:S01]  /*2220*/  CS2R R44, SRZ ;  /* 0x00000000002c7805 */ /* 0x000fe2000001ff00 */
[-C--:B------:R-:W-:Y:S02]  /*2230*/  IMAD R10, R11, R4.reuse, RZ ;  /* 0x000000040b0a7224 */ /* 0x080fe400078e02ff */
[-C--:B------:R-:W-:Y:S02]  /*2240*/  IMAD R8, R9, R4.reuse, RZ ;  /* 0x0000000409087224 */ /* 0x080fe400078e02ff */
[----:B------:R-:W-:-:S02]  /*2250*/  IMAD R6, R7, R4, RZ ;  /* 0x0000000407067224 */ /* 0x000fc400078e02ff */
[----:B------:R-:W-:Y:S02]  /*2260*/  IMAD R4, R5, R4, RZ ;  /* 0x0000000405047224 */ /* 0x000fe400078e02ff */
[----:B-1----:R-:W-:-:S07]  /*2270*/  IMAD R2, R2, R3, RZ ;  /* 0x0000000302027224 */ /* 0x002fce00078e02ff */
.L_x_1:
[----:B------:R-:W0:Y:S01]  /*2280*/  S2R R3, SR_TID.X ;  /* 0x0000000000037919 */ /* 0x000e220000002100 */
[----:B------:R-:W1:Y:S01]  /*2290*/  LDC R4, c[0x0][0x238] ;  /* 0x00008e00ff047b82 */ /* 0x000e620000000800 */
[----:B------:R-:W-:Y:S01]  /*22a0*/  PRMT R76, RZ, 0x7610, R76 ;  /* 0x00007610ff4c7816 */ /* 0x000fe2000000004c */
[----:B------:R-:W2:Y:S01]  /*22b0*/  S2R R115, SR_TID.X ;  /* 0x0000000000737919 */ /* 0x000ea20000002100 */
[----:B------:R-:W3:Y:S05]  /*22c0*/  S2R R9, SR_TID.X ;  /* 0x0000000000097919 */ /* 0x000eea0000002100 */
[----:B------:R-:W4:Y:S01]  /*22d0*/  LDC R10, c[0x0][0x238] ;  /* 0x00008e00ff0a7b82 */ /* 0x000f220000000800 */
[----:B------:R-:W-:Y:S01]  /*22e0*/  PRMT R8, RZ, 0x7610, R8 ;  /* 0x00007610ff087816 */ /* 0x000fe20000000008 */
[----:B------:R-:W5:Y:S01]  /*22f0*/  S2R R22, SR_TID.X ;  /* 0x0000000000167919 */ /* 0x000f620000002100 */
[----:B------:R-:W-:Y:S05]  /*2300*/  STL [R1+0x64], R0 ;  /* 0x0000640001007387 */ /* 0x000fea0000100800 */
[----:B------:R-:W5:Y:S08]  /*2310*/  LDC R23, c[0x0][0x238] ;  /* 0x00008e00ff177b82 */ /* 0x000f700000000800 */
[----:B------:R-:W5:Y:S01]  /*2320*/  LDC R21, c[0x0][0x238] ;  /* 0x00008e00ff157b82 */ /* 0x000f620000000800 */
[----:B0-----:R-:W-:-:S02]  /*2330*/  SHF.R.U32.HI R3, RZ, 0x8, R3 ;  /* 0x00000008ff037819 */ /* 0x001fc40000011603 */
[----:B--2---:R-:W-:Y:S02]  /*2340*/  SHF.R.U32.HI R74, RZ, 0x8, R115 ;  /* 0x00000008ff4a7819 */ /* 0x004fe40000011673 */
[----:B------:R-:W-:Y:S02]  /*2350*/  SGXT.U32 R3, R3, 0x1 ;  /* 0x000000010303781a */ /* 0x000fe40000000000 */
[----:B------:R-:W-:Y:S02]  /*2360*/  SGXT.U32 R74, R74, 0x1 ;  /* 0x000000014a4a781a */ /* 0x000fe40000000000 */
[----:B---3--:R-:W-:Y:S01]  /*2370*/  SHF.R.U32.HI R9, RZ, 0x8, R9 ;  /* 0x00000008ff097819 */ /* 0x008fe20000011609 */
[----:B-1----:R-:W-:Y:S01]  /*2380*/  IMAD R3, R3, R4, RZ ;  /* 0x0000000403037224 */ /* 0x002fe200078e02ff */
[C---:B------:R-:W-:Y:S02]  /*2390*/  ISETP.GE.AND P0, PT, R74.reuse, UR13, PT ;  /* 0x0000000d4a007c0c */ /* 0x040fe4000bf06270 */
[----:B------:R-:W-:Y:S01]  /*23a0*/  SGXT.U32 R9, R9, 0x1 ;  /* 0x000000010909781a */ /* 0x000fe20000000000 */
[----:B------:R-:W-:Y:S01]  /*23b0*/  IMAD.WIDE R4, R3, 0x2, R62 ;  /* 0x0000000203047825 */ /* 0x000fe200078e023e */
[----:B------:R-:W-:-:S02]  /*23c0*/  LOP3.LUT R3, R74, 0x2, RZ, 0xfc, !PT ;  /* 0x000000024a037812 */ /* 0x000fc400078efcff */
[----:B------:R-:W-:Y:S02]  /*23d0*/  LOP3.LUT R9, R9, 0x2, RZ, 0xfc, !PT ;  /* 0x0000000209097812 */ /* 0x000fe400078efcff */
[----:B------:R-:W-:Y:S02]  /*23e0*/  ISETP.GE.AND P3, PT, R3, UR13, PT ;  /* 0x0000000d03007c0c */ /* 0x000fe4000bf66270 */
[C---:B------:R-:W-:Y:S01]  /*23f0*/  LOP3.LUT R7, R74.reuse, 0x6, RZ, 0xfc, !PT ;  /* 0x000000064a077812 */ /* 0x040fe200078efcff */
[----:B----4-:R-:W-:Y:S01]  /*2400*/  IMAD R9, R9, R10, RZ ;  /* 0x0000000a09097224 */ /* 0x010fe200078e02ff */
[----:B------:R-:W-:Y:S01]  /*2410*/  LOP3.LUT R6, R74, 0x4, RZ, 0xfc, !PT ;  /* 0x000000044a067812 */ /* 0x000fe200078efcff */
[----:B------:R0:W2:Y:S01]  /*2420*/  @!P0 LDG.E.U16 R76, desc[UR14][R4.64] ;  /* 0x0000000e044c8981 */ /* 0x0000a2000c1e1500 */
[----:B-----5:R-:W-:Y:S02]  /*2430*/  SHF.R.U32.HI R10, RZ, 0x8, R22 ;  /* 0x00000008ff0a7819 */ /* 0x020fe40000011616 */
[----:B------:R-:W-:-:S02]  /*2440*/  ISETP.GE.AND P5, PT, R7, UR13, PT ;  /* 0x0000000d07007c0c */ /* 0x000fc4000bfa6270 */
[----:B------:R-:W-:Y:S02]  /*2450*/  ISETP.GE.AND P4, PT, R6, UR13, PT ;  /* 0x0000000d06007c0c */ /* 0x000fe4000bf86270 */
[----:B------:R-:W-:Y:S02]  /*2460*/  PRMT R20, RZ, 0x7610, R20 ;  /* 0x00007610ff147816 */ /* 0x000fe40000000014 */
[----:B------:R-:W-:Y:S01]  /*2470*/  PRMT R19, RZ, 0x7610, R19 ;  /* 0x00007610ff137816 */ /* 0x000fe20000000013 */
[----:B0-----:R-:W-:Y:S01]  /*2480*/  IMAD.WIDE R4, R9, 0x2, R62 ;  /* 0x0000000209047825 */ /* 0x001fe200078e023e */
[----:B------:R-:W-:Y:S01]  /*2490*/  SGXT.U32 R10, R10, 0x1 ;  /* 0x000000010a0a781a */ /* 0x000fe20000000000 */
[----:B------:R-:W0:Y:S01]  /*24a0*/  LDC R9, c[0x0][0x238] ;  /* 0x00008e00ff097b82 */ /* 0x000e220000000800 */
[----:B------:R-:W-:Y:S02]  /*24b0*/  LOP3.LUT R7, R74, 0x8, RZ, 0xfc, !PT ;  /* 0x000000084a077812 */ /* 0x000fe400078efcff */
[----:B------:R-:W3:Y:S01]  /*24c0*/  @!P3 LDG.E.U16 R8, desc[UR14][R4.64] ;  /* 0x0000000e0408b981 */ /* 0x000ee2000c1e1500 */
[----:B------:R-:W-:-:S02]  /*24d0*/  LOP3.LUT R10, R10, 0x6, RZ, 0xfc, !PT ;  /* 0x000000060a0a7812 */ /* 0x000fc400078efcff */
[----:B------:R-:W-:Y:S02]  /*24e0*/  ISETP.GE.AND P0, PT, R7, UR13, PT ;  /* 0x0000000d07007c0c */ /* 0x000fe4000bf06270 */
[----:B------:R-:W-:Y:S01]  /*24f0*/  LOP3.LUT R6, R74, 0xa, RZ, 0xfc, !PT ;  /* 0x0000000a4a067812 */ /* 0x000fe200078efcff */
[----:B------:R-:W-:Y:S01]  /*2500*/  IMAD R10, R10, R21, RZ ;  /* 0x000000150a0a7224 */ /* 0x000fe200078e02ff */
[----:B------:R-:W-:Y:S02]  /*2510*/  LOP3.LUT R7, R74, 0xe, RZ, 0xfc, !PT ;  /* 0x0000000e4a077812 */ /* 0x000fe400078efcff */
[----:B------:R-:W-:Y:S02]  /*2520*/  ISETP.GE.AND P1, PT, R6, UR13, PT ;  /* 0x0000000d06007c0c */ /* 0x000fe4000bf26270 */
[----:B------:R-:W-:Y:S01]  /*2530*/  ISETP.GE.AND P3, PT, R7, UR13, PT ;  /* 0x0000000d07007c0c */ /* 0x000fe2000bf66270 */
[----:B------:R-:W-:Y:S01]  /*2540*/  IMAD.WIDE R6, R10, 0x2, R62 ;  /* 0x000000020a067825 */ /* 0x000fe200078e023e */
[----:B------:R-:W-:-:S04]  /*2550*/  LOP3.LUT R3, R74, 0xc, RZ, 0xfc, !PT ;  /* 0x0000000c4a037812 */ /* 0x000fc800078efcff */
[----:B------:R-:W4:Y:S01]  /*2560*/  @!P5 LDG.E.U16 R19, desc[UR14][R6.64] ;  /* 0x0000000e0613d981 */ /* 0x000f22000c1e1500 */
[----:B------:R-:W-:Y:S02]  /*2570*/  PRMT R18, RZ, 0x7610, R18 ;  /* 0x00007610ff127816 */ /* 0x000fe40000000012 */
[----:B------:R-:W-:Y:S01]  /*2580*/  ISETP.GE.AND P2, PT, R3, UR13, PT ;  /* 0x0000000d03007c0c */ /* 0x000fe2000bf46270 */
[----:B---3--:R1:W-:Y:S02]  /*2590*/  STL [R1+0x2c], R8 ;  /* 0x00002c0801007387 */ /* 0x0083e40000100800 */
[--C-:B-1----:R-:W-:Y:S02]  /*25a0*/  SHF.R.U32.HI R8, RZ, 0x8, R22.reuse ;  /* 0x00000008ff087819 */ /* 0x102fe40000011616 */
[----:B------:R-:W-:-:S04]  /*25b0*/  SHF.R.U32.HI R22, RZ, 0x8, R22 ;  /* 0x00000008ff167819 */ /* 0x000fc80000011616 */
[----:B------:R-:W-:-:S04]  /*25c0*/  SGXT.U32 R22, R22, 0x1 ;  /* 0x000000011616781a */ /* 0x000fc80000000000 */
[----:B------:R-:W-:-:S05]  /*25d0*/  LOP3.LUT R22, R22, 0x4, RZ, 0xfc, !PT ;  /* 0x0000000416167812 */ /* 0x000fca00078efcff */
[----:B------:R-:W-:-:S04]  /*25e0*/  IMAD R22, R22, R23, RZ ;  /* 0x0000001716167224 */ /* 0x000fc800078e02ff */
[----:B------:R-:W-:Y:S01]  /*25f0*/  IMAD.WIDE R4, R22, 0x2, R62 ;  /* 0x0000000216047825 */ /* 0x000fe200078e023e */
[----:B------:R-:W1:Y:S01]  /*2600*/  S2R R21, SR_TID.X ;  /* 0x0000000000157919 */ /* 0x000e620000002100 */
[----:B------:R-:W3:Y:S03]  /*2610*/  LDC R22, c[0x0][0x238] ;  /* 0x00008e00ff167b82 */ /* 0x000ee60000000800 */
[----:B------:R-:W5:Y:S01]  /*2620*/  @!P4 LDG.E.U16 R20, desc[UR14][R4.64] ;  /* 0x0000000e0414c981 */ /* 0x000f62000c1e1500 */
[----:B------:R-:W-:-:S03]  /*2630*/  PRMT R17, RZ, 0x7610, R17 ;  /* 0x00007610ff117816 */ /* 0x000fc60000000011 */
[----:B-----5:R5:W-:Y:S04]  /*2640*/  STL [R1+0x34], R20 ;  /* 0x0000341401007387 */ /* 0x020be80000100800 */
[----:B----4-:R1:W-:Y:S01]  /*2650*/  STL [R1+0x30], R19 ;  /* 0x0000301301007387 */ /* 0x0103e20000100800 */
[----:B-----5:R-:W4:Y:S01]  /*2660*/  LDC R20, c[0x0][0x238] ;  /* 0x00008e00ff147b82 */ /* 0x020f220000000800 */
[--C-:B-1----:R-:W-:Y:S02]  /*2670*/  SHF.R.U32.HI R19, RZ, 0x8, R21.reuse ;  /* 0x00000008ff137819 */ /* 0x102fe40000011615 */
[----:B------:R-:W-:-:S04]  /*2680*/  SHF.R.U32.HI R21, RZ, 0x8, R21 ;  /* 0x00000008ff157819 */ /* 0x000fc80000011615 */
[----:B------:R-:W-:-:S04]  /*2690*/  SGXT.U32 R21, R21, 0x1 ;  /* 0x000000011515781a */ /* 0x000fc80000000000 */
[----:B------:R-:W-:Y:S02]  /*26a0*/  LOP3.LUT R21, R21, 0xa, RZ, 0xfc, !PT ;  /* 0x0000000a15157812 */ /* 0x000fe400078efcff */
[----:B------:R-:W-:-:S03]  /*26b0*/  SGXT.U32 R19, R19, 0x1 ;  /* 0x000000011313781a */ /* 0x000fc60000000000 */
[----:B---3--:R-:W-:Y:S01]  /*26c0*/  IMAD R21, R21, R22, RZ ;  /* 0x0000001615157224 */ /* 0x008fe200078e02ff */
[----:B------:R-:W-:Y:S01]  /*26d0*/  LOP3.LUT R19, R19, 0xc, RZ, 0xfc, !PT ;  /* 0x0000000c13137812 */ /* 0x000fe200078efcff */
[----:B------:R-:W1:Y:S02]  /*26e0*/  LDC R22, c[0x0][0x238] ;  /* 0x00008e00ff167b82 */ /* 0x000e640000000800 */
[----:B------:R-:W-:-:S04]  /*26f0*/  IMAD.WIDE R4, R21, 0x2, R62 ;  /* 0x0000000215047825 */ /* 0x000fc800078e023e */
[----:B----4-:R-:W-:Y:S01]  /*2700*/  IMAD R19, R19, R20, RZ ;  /* 0x0000001413137224 */ /* 0x010fe200078e02ff */
[----:B------:R-:W3:Y:S01]  /*2710*/  @!P1 LDG.E.U16 R18, desc[UR14][R4.64] ;  /* 0x0000000e04129981 */ /* 0x000ee2000c1e1500 */
[----:B------:R-:W-:Y:S01]  /*2720*/  SGXT.U32 R8, R8, 0x1 ;  /* 0x000000010808781a */ /* 0x000fe20000000000 */
[----:B------:R-:W4:Y:S01]  /*2730*/  LDC R20, c[0x0][0x238] ;  /* 0x00008e00ff147b82 */ /* 0x000f220000000800 */
[----:B------:R-:W-:-:S05]  /*2740*/  IMAD.WIDE R6, R19, 0x2, R62 ;  /* 0x0000000213067825 */ /* 0x000fca00078e023e */
[----:B------:R-:W5:Y:S01]  /*2750*/  @!P2 LDG.E.U16 R17, desc[UR14][R6.64] ;  /* 0x0000000e0611a981 */ /* 0x000f62000c1e1500 */
[----:B------:R-:W2:Y:S01]  /*2760*/  S2R R21, SR_TID.X ;  /* 0x0000000000157919 */ /* 0x000ea20000002100 */
[----:B------:R-:W-:Y:S02]  /*2770*/  LOP3.LUT R8, R8, 0x8, RZ, 0xfc, !PT ;  /* 0x0000000808087812 */ /* 0x000fe400078efcff */
[----:B------:R-:W-:-:S03]  /*2780*/  PRMT R78, RZ, 0x7610, R78 ;  /* 0x00007610ff4e7816 */ /* 0x000fc6000000004e */
[----:B0-----:R-:W-:-:S04]  /*2790*/  IMAD R8, R8, R9, RZ ;  /* 0x0000000908087224 */ /* 0x001fc800078e02ff */
[----:B------:R-:W-:Y:S01]  /*27a0*/  IMAD.WIDE R8, R8, 0x2, R62 ;  /* 0x0000000208087825 */ /* 0x000fe200078e023e */
[----:B------:R-:W-:-:S04]  /*27b0*/  LOP3.LUT R10, R74, 0x12, RZ, 0xfc, !PT ;  /* 0x000000124a0a7812 */ /* 0x000fc800078efcff */
[----:B------:R0:W4:Y:S01]  /*27c0*/  @!P0 LDG.E.U16 R78, desc[UR14][R8.64] ;  /* 0x0000000e084e8981 */ /* 0x000122000c1e1500 */
[----:B------:R-:W-:Y:S02]  /*27d0*/  ISETP.GE.AND P5, PT, R10, UR13, PT ;  /* 0x0000000d0a007c0c */ /* 0x000fe4000bfa6270 */
[----:B--2---:R-:W-:Y:S02]  /*27e0*/  SHF.R.U32.HI R19, RZ, 0x8, R21 ;  /* 0x00000008ff137819 */ /* 0x004fe40000011615 */
[----:B0-----:R-:W-:-:S04]  /*27f0*/  LOP3.LUT R8, R74, 0x14, RZ, 0xfc, !PT ;  /* 0x000000144a087812 */ /* 0x001fc800078efcff */
[----:B------:R-:W-:Y:S02]  /*2800*/  ISETP.GE.AND P0, PT, R8, UR13, PT ;  /* 0x0000000d08007c0c */ /* 0x000fe4000bf06270 */
[----:B------:R-:W-:Y:S02]  /*2810*/  LOP3.LUT R8, R74, 0x18, RZ, 0xfc, !PT ;  /* 0x000000184a087812 */ /* 0x000fe400078efcff */
[----:B------:R-:W-:Y:S02]  /*2820*/  PRMT R16, RZ, 0x7610, R16 ;  /* 0x00007610ff107816 */ /* 0x000fe40000000010 */
[----:B------:R-:W-:Y:S02]  /*2830*/  ISETP.GE.AND P2, PT, R8, UR13, PT ;  /* 0x0000000d08007c0c */ /* 0x000fe4000bf46270 */
[----:B------:R-:W-:Y:S01]  /*2840*/  PRMT R15, RZ, 0x7610, R15 ;  /* 0x00007610ff0f7816 */ /* 0x000fe2000000000f */
[----:B---3--:R0:W-:Y:S02]  /*2850*/  STL [R1+0x28], R18 ;  /* 0x0000281201007387 */ /* 0x0081e40000100800 */
[----:B0-----:R-:W0:Y:S02]  /*2860*/  LDC R18, c[0x0][0x238] ;  /* 0x00008e00ff127b82 */ /* 0x001e240000000800 */
[----:B-----5:R2:W-:Y:S02]  /*2870*/  STL [R1+0x24], R17 ;  /* 0x0000241101007387 */ /* 0x0205e40000100800 */
[----:B--2---:R-:W-:-:S02]  /*2880*/  SHF.R.U32.HI R17, RZ, 0x8, R21 ;  /* 0x00000008ff117819 */ /* 0x004fc40000011615 */
[----:B------:R-:W-:Y:S02]  /*2890*/  SHF.R.U32.HI R21, RZ, 0x8, R21 ;  /* 0x00000008ff157819 */ /* 0x000fe40000011615 */
[----:B------:R-:W-:Y:S02]  /*28a0*/  SGXT.U32 R17, R17, 0x1 ;  /* 0x000000011111781a */ /* 0x000fe40000000000 */
[----:B------:R-:W-:Y:S02]  /*28b0*/  SGXT.U32 R21, R21, 0x1 ;  /* 0x000000011515781a */ /* 0x000fe40000000000 */
[----:B------:R-:W-:Y:S02]  /*28c0*/  LOP3.LUT R17, R17, 0x12, RZ, 0xfc, !PT ;  /* 0x0000001211117812 */ /* 0x000fe400078efcff */
[----:B------:R-:W-:-:S03]  /*28d0*/  LOP3.LUT R21, R21, 0xe, RZ, 0xfc, !PT ;  /* 0x0000000e15157812 */ /* 0x000fc600078efcff */
[----:B0-----:R-:W-:Y:S02]  /*28e0*/  IMAD R17, R17, R18, RZ ;  /* 0x0000001211117224 */ /* 0x001fe400078e02ff */
[----:B-1----:R-:W-:Y:S01]  /*28f0*/  IMAD R21, R21, R22, RZ ;  /* 0x0000001615157224 */ /* 0x002fe200078e02ff */
[----:B------:R-:W0:Y:S01]  /*2900*/  LDC R18, c[0x0][0x238] ;  /* 0x00008e00ff127b82 */ /* 0x000e220000000800 */
[----:B------:R-:W-:-:S04]  /*2910*/  IMAD.WIDE R8, R17, 0x2, R62 ;  /* 0x0000000211087825 */ /* 0x000fc800078e023e */
[----:B------:R-:W-:Y:S01]  /*2920*/  IMAD.WIDE R4, R21, 0x2, R62 ;  /* 0x0000000215047825 */ /* 0x000fe200078e023e */
[----:B------:R-:W2:Y:S04]  /*2930*/  @!P5 LDG.E.U16 R15, desc[UR14][R8.64] ;  /* 0x0000000e080fd981 */ /* 0x000ea8000c1e1500 */
[----:B------:R-:W3:Y:S01]  /*2940*/  @!P3 LDG.E.U16 R16, desc[UR14][R4.64] ;  /* 0x0000000e0410b981 */ /* 0x000ee2000c1e1500 */
[----:B------:R-:W1:Y:S01]  /*2950*/  S2R R17, SR_TID.X ;  /* 0x0000000000117919 */ /* 0x000e620000002100 */
[----:B------:R-:W-:Y:S02]  /*2960*/  PRMT R14, RZ, 0x7610, R14 ;  /* 0x00007610ff0e7816 */ /* 0x000fe4000000000e */
[----:B---3--:R3:W-:Y:S04]  /*2970*/  STL [R1+0x20], R16 ;  /* 0x0000201001007387 */ /* 0x0087e80000100800 */
[----:B--2---:R1:W-:Y:S01]  /*2980*/  STL [R1+0x1c], R15 ;  /* 0x00001c0f01007387 */ /* 0x0043e20000100800 */
[----:B---3--:R-:W2:Y:S01]  /*2990*/  LDC R16, c[0x0][0x238] ;  /* 0x00008e00ff107b82 */ /* 0x008ea20000000800 */
[----:B-1----:R-:W-:-:S02]  /*29a0*/  SHF.R.U32.HI R15, RZ, 0x8, R17 ;  /* 0x00000008ff0f7819 */ /* 0x002fc40000011611 */
[----:B------:R-:W-:-:S04]  /*29b0*/  SHF.R.U32.HI R17, RZ, 0x8, R17 ;  /* 0x00000008ff117819 */ /* 0x000fc80000011611 */
[----:B------:R-:W-:-:S04]  /*29c0*/  SGXT.U32 R17, R17, 0x1 ;  /* 0x000000011111781a */ /* 0x000fc80000000000 */
[----:B------:R-:W-:-:S05]  /*29d0*/  LOP3.LUT R17, R17, 0x14, RZ, 0xfc, !PT ;  /* 0x0000001411117812 */ /* 0x000fca00078efcff */
[----:B0-----:R-:W-:-:S04]  /*29e0*/  IMAD R17, R17, R18, RZ ;  /* 0x0000001211117224 */ /* 0x001fc800078e02ff */
[----:B------:R-:W-:Y:S01]  /*29f0*/  IMAD.WIDE R4, R17, 0x2, R62 ;  /* 0x0000000211047825 */ /* 0x000fe200078e023e */
[----:B------:R-:W0:Y:S01]  /*2a00*/  S2R R18, SR_TID.X ;  /* 0x0000000000127919 */ /* 0x000e220000002100 */
[----:B------:R-:W-:Y:S01]  /*2a10*/  SGXT.U32 R19, R19, 0x1 ;  /* 0x000000011313781a */ /* 0x000fe20000000000 */
[----:B------:R-:W1:Y:S02]  /*2a20*/  LDC R17, c[0x0][0x238] ;  /* 0x00008e00ff117b82 */ /* 0x000e640000000800 */
[----:B------:R-:W3:Y:S01]  /*2a30*/  @!P0 LDG.E.U16 R14, desc[UR14][R4.64] ;  /* 0x0000000e040e8981 */ /* 0x000ee2000c1e1500 */
[----:B------:R-:W-:Y:S02]  /*2a40*/  LOP3.LUT R3, R74, 0x10, RZ, 0xfc, !PT ;  /* 0x000000104a037812 */ /* 0x000fe400078efcff */
[----:B------:R-:W-:Y:S02]  /*2a50*/  LOP3.LUT R19, R19, 0x10, RZ, 0xfc, !PT ;  /* 0x0000001013137812 */ /* 0x000fe400078efcff */
[----:B------:R-:W-:-:S02]  /*2a60*/  ISETP.GE.AND P4, PT, R3, UR13, PT ;  /* 0x0000000d03007c0c */ /* 0x000fc4000bf86270 */
[----:B------:R-:W-:Y:S01]  /*2a70*/  SGXT.U32 R15, R15, 0x1 ;  /* 0x000000010f0f781a */ /* 0x000fe20000000000 */
[----:B----4-:R-:W-:-:S03]  /*2a80*/  IMAD R19, R19, R20, RZ ;  /* 0x0000001413137224 */ /* 0x010fc600078e02ff */
[----:B------:R-:W-:Y:S01]  /*2a90*/  LOP3.LUT R15, R15, 0x16, RZ, 0xfc, !PT ;  /* 0x000000160f0f7812 */ /* 0x000fe200078efcff */
[----:B------:R-:W-:Y:S01]  /*2aa0*/  IMAD.WIDE R6, R19, 0x2, R62 ;  /* 0x0000000213067825 */ /* 0x000fe200078e023e */
[----:B------:R-:W-:Y:S01]  /*2ab0*/  PRMT R80, RZ, 0x7610, R80 ;  /* 0x00007610ff507816 */ /* 0x000fe20000000050 */
[----:B------:R-:W4:Y:S02]  /*2ac0*/  LDC R19, c[0x0][0x238] ;  /* 0x00008e00ff137b82 */ /* 0x000f240000000800 */
[----:B--2---:R-:W-:-:S03]  /*2ad0*/  IMAD R15, R15, R16, RZ ;  /* 0x000000100f0f7224 */ /* 0x004fc600078e02ff */
[----:B------:R2:W5:Y:S02]  /*2ae0*/  @!P4 LDG.E.U16 R80, desc[UR14][R6.64] ;  /* 0x0000000e0650c981 */ /* 0x000564000c1e1500 */
[----:B--2---:R-:W-:Y:S02]  /*2af0*/  IMAD.WIDE R6, R15, 0x2, R62 ;  /* 0x000000020f067825 */ /* 0x004fe400078e023e */
[----:B------:R-:W2:Y:S01]  /*2b00*/  LDC R15, c[0x0][0x238] ;  /* 0x00008e00ff0f7b82 */ /* 0x000ea20000000800 */
[----:B------:R-:W-:Y:S02]  /*2b10*/  LOP3.LUT R3, R74, 0x16, RZ, 0xfc, !PT ;  /* 0x000000164a037812 */ /* 0x000fe400078efcff */
[----:B0-----:R-:W-:Y:S02]  /*2b20*/  SHF.R.U32.HI R16, RZ, 0x8, R18 ;  /* 0x00000008ff107819 */ /* 0x001fe40000011612 */
[----:B------:R-:W-:Y:S02]  /*2b30*/  ISETP.GE.AND P1, PT, R3, UR13, PT ;  /* 0x0000000d03007c0c */ /* 0x000fe4000bf26270 */
[----:B------:R-:W-:-:S02]  /*2b40*/  SGXT.U32 R16, R16, 0x1 ;  /* 0x000000011010781a */ /* 0x000fc40000000000 */
[C---:B------:R-:W-:Y:S02]  /*2b50*/  LOP3.LUT R3, R74.reuse, 0x1a, RZ, 0xfc, !PT ;  /* 0x0000001a4a037812 */ /* 0x040fe400078efcff */
[C---:B------:R-:W-:Y:S02]  /*2b60*/  LOP3.LUT R10, R74.reuse, 0x1c, RZ, 0xfc, !PT ;  /* 0x0000001c4a0a7812 */ /* 0x040fe400078efcff */
[----:B------:R-:W-:Y:S02]  /*2b70*/  LOP3.LUT R8, R74, 0x1e, RZ, 0xfc, !PT ;  /* 0x0000001e4a087812 */ /* 0x000fe400078efcff */
[----:B------:R-:W-:Y:S02]  /*2b80*/  LOP3.LUT R16, R16, 0x1a, RZ, 0xfc, !PT ;  /* 0x0000001a10107812 */ /* 0x000fe400078efcff */
[----:B------:R-:W-:Y:S02]  /*2b90*/  ISETP.GE.AND P3, PT, R3, UR13, PT ;  /* 0x0000000d03007c0c */ /* 0x000fe4000bf66270 */
[----:B------:R-:W-:-:S02]  /*2ba0*/  ISETP.GE.AND P4, PT, R10, UR13, PT ;  /* 0x0000000d0a007c0c */ /* 0x000fc4000bf86270 */
[----:B------:R-:W-:Y:S01]  /*2bb0*/  PRMT R10, RZ, 0x7610, R10 ;  /* 0x00007610ff0a7816 */ /* 0x000fe2000000000a */
[----:B-1----:R-:W-:Y:S01]  /*2bc0*/  IMAD R16, R16, R17, RZ ;  /* 0x0000001110107224 */ /* 0x002fe200078e02ff */
[----:B------:R-:W-:Y:S01]  /*2bd0*/  ISETP.GE.AND P5, PT, R8, UR13, PT ;  /* 0x0000000d08007c0c */ /* 0x000fe2000bfa6270 */
[----:B------:R-:W0:Y:S01]  /*2be0*/  LDC R17, c[0x0][0x238] ;  /* 0x00008e00ff117b82 */ /* 0x000e220000000800 */
[----:B------:R-:W-:Y:S02]  /*2bf0*/  LOP3.LUT R8, R74, 0x22, RZ, 0xfc, !PT ;  /* 0x000000224a087812 */ /* 0x000fe400078efcff */
[----:B------:R1:W4:Y:S01]  /*2c00*/  @!P1 LDG.E.U16 R10, desc[UR14][R6.64] ;  /* 0x0000000e060a9981 */ /* 0x000322000c1e1500 */
[----:B------:R-:W-:Y:S02]  /*2c10*/  PRMT R13, RZ, 0x7610, R13 ;  /* 0x00007610ff0d7816 */ /* 0x000fe4000000000d */
[----:B------:R-:W-:Y:S02]  /*2c20*/  ISETP.GE.AND P1, PT, R8, UR13, PT ;  /* 0x0000000d08007c0c */ /* 0x000fe4000bf26270 */
[----:B------:R-:W-:Y:S01]  /*2c30*/  PRMT R11, RZ, 0x7610, R11 ;  /* 0x00007610ff0b7816 */ /* 0x000fe2000000000b */
[----:B-1----:R-:W-:-:S05]  /*2c40*/  IMAD.WIDE R6, R16, 0x2, R62 ;  /* 0x0000000210067825 */ /* 0x002fca00078e023e */
[----:B------:R-:W5:Y:S04]  /*2c50*/  @!P3 LDG.E.U16 R13, desc[UR14][R6.64] ;  /* 0x0000000e060db981 */ /* 0x000f68000c1e1500 */
[----:B---3--:R1:W-:Y:S02]  /*2c60*/  STL [R1+0x18], R14 ;  /* 0x0000180e01007387 */ /* 0x0083e40000100800 */
[----:B-1----:R-:W-:-:S04]  /*2c70*/  SHF.R.U32.HI R14, RZ, 0x8, R18 ;  /* 0x00000008ff0e7819 */ /* 0x002fc80000011612 */
[----:B------:R-:W-:-:S04]  /*2c80*/  SGXT.U32 R14, R14, 0x1 ;  /* 0x000000010e0e781a */ /* 0x000fc80000000000 */
[----:B------:R-:W-:-:S05]  /*2c90*/  LOP3.LUT R14, R14, 0x1c, RZ, 0xfc, !PT ;  /* 0x0000001c0e0e7812 */ /* 0x000fca00078efcff */
[----:B--2---:R-:W-:Y:S02]  /*2ca0*/  IMAD R14, R14, R15, RZ ;  /* 0x0000000f0e0e7224 */ /* 0x004fe400078e02ff */
[----:B------:R-:W1:Y:S02]  /*2cb0*/  LDC R15, c[0x0][0x238] ;  /* 0x00008e00ff0f7b82 */ /* 0x000e640000000800 */
[----:B------:R-:W-:-:S05]  /*2cc0*/  IMAD.WIDE R8, R14, 0x2, R62 ;  /* 0x000000020e087825 */ /* 0x000fca00078e023e */
[----:B------:R-:W2:Y:S01]  /*2cd0*/  @!P4 LDG.E.U16 R11, desc[UR14][R8.64] ;  /* 0x0000000e080bc981 */ /* 0x000ea2000c1e1500 */
[----:B------:R-:W3:Y:S01]  /*2ce0*/  S2R R14, SR_TID.X ;  /* 0x00000000000e7919 */ /* 0x000ee20000002100 */
[----:B------:R-:W-:-:S04]  /*2cf0*/  SHF.R.U32.HI R18, RZ, 0x8, R18 ;  /* 0x00000008ff127819 */ /* 0x000fc80000011612 */
[----:B------:R-:W-:-:S04]  /*2d00*/  SGXT.U32 R18, R18, 0x1 ;  /* 0x000000011212781a */ /* 0x000fc80000000000 */
[----:B------:R-:W-:Y:S01]  /*2d10*/  LOP3.LUT R18, R18, 0x18, RZ, 0xfc, !PT ;  /* 0x0000001812127812 */ /* 0x000fe200078efcff */
[----:B----4-:R-:W-:Y:S04]  /*2d20*/  STL [R1+0x14], R10 ;  /* 0x0000140a01007387 */ /* 0x010fe80000100800 */
[----:B------:R-:W-:Y:S01]  /*2d30*/  IMAD R18, R18, R19, RZ ;  /* 0x0000001312127224 */ /* 0x000fe200078e02ff */
[----:B------:R-:W-:Y:S01]  /*2d40*/  PRMT R82, RZ, 0x7610, R82 ;  /* 0x00007610ff527816 */ /* 0x000fe20000000052 */
[----:B-----5:R4:W-:Y:S02]  /*2d50*/  STL [R1+0x10], R13 ;  /* 0x0000100d01007387 */ /* 0x0209e40000100800 */
[----:B------:R-:W-:Y:S01]  /*2d60*/  IMAD.WIDE R4, R18, 0x2, R62 ;  /* 0x0000000212047825 */ /* 0x000fe200078e023e */
[----:B------:R-:W-:Y:S01]  /*2d70*/  PRMT R0, RZ, 0x7610, R0 ;  /* 0x00007610ff007816 */ /* 0x000fe20000000000 */
[----:B------:R-:W5:Y:S03]  /*2d80*/  LDC R18, c[0x0][0x238] ;  /* 0x00008e00ff127b82 */ /* 0x000f660000000800 */
[----:B------:R0:W5:Y:S05]  /*2d90*/  @!P2 LDG.E.U16 R82, desc[UR14][R4.64] ;  /* 0x0000000e0452a981 */ /* 0x00016a000c1e1500 */
[----:B----4-:R-:W4:Y:S01]  /*2da0*/  LDC R13, c[0x0][0x238] ;  /* 0x00008e00ff0d7b82 */ /* 0x010f220000000800 */
[----:B--2---:R3:W-:Y:S02]  /*2db0*/  STL [R1+0xc], R11 ;  /* 0x00000c0b01007387 */ /* 0x0047e40000100800 */
[----:B---3--:R-:W-:-:S02]  /*2dc0*/  SHF.R.U32.HI R11, RZ, 0x8, R14 ;  /* 0x00000008ff0b7819 */ /* 0x008fc4000001160e */
[----:B------:R-:W-:-:S04]  /*2dd0*/  SHF.R.U32.HI R14, RZ, 0x8, R14 ;  /* 0x00000008ff0e7819 */ /* 0x000fc8000001160e */
[----:B------:R-:W-:-:S04]  /*2de0*/  SGXT.U32 R14, R14, 0x1 ;  /* 0x000000010e0e781a */ /* 0x000fc80000000000 */
[----:B------:R-:W-:-:S05]  /*2df0*/  LOP3.LUT R14, R14, 0x1e, RZ, 0xfc, !PT ;  /* 0x0000001e0e0e7812 */ /* 0x000fca00078efcff */
[----:B-1----:R-:W-:Y:S01]  /*2e00*/  IMAD R14, R14, R15, RZ ;  /* 0x0000000f0e0e7224 */ /* 0x002fe200078e02ff */
[----:B------:R-:W1:Y:S01]  /*2e10*/  S2R R16, SR_TID.X ;  /* 0x0000000000107919 */ /* 0x000e620000002100 */
[----:B------:R-:W-:Y:S01]  /*2e20*/  SGXT.U32 R11, R11, 0x1 ;  /* 0x000000010b0b781a */ /* 0x000fe20000000000 */
[----:B------:R-:W2:Y:S01]  /*2e30*/  LDC R15, c[0x0][0x238] ;  /* 0x00008e00ff0f7b82 */ /* 0x000ea20000000800 */
[----:B0-----:R-:W-:-:S05]  /*2e40*/  IMAD.WIDE R4, R14, 0x2, R62 ;  /* 0x000000020e047825 */ /* 0x001fca00078e023e */
[----:B------:R-:W3:Y:S01]  /*2e50*/  @!P5 LDG.E.U16 R0, desc[UR14][R4.64] ;  /* 0x0000000e0400d981 */ /* 0x000ee2000c1e1500 */
[----:B------:R-:W-:-:S05]  /*2e60*/  LOP3.LUT R11, R11, 0x20, RZ, 0xfc, !PT ;  /* 0x000000200b0b7812 */ /* 0x000fca00078efcff */
[----:B----4-:R-:W-:Y:S02]  /*2e70*/  IMAD R11, R11, R13, RZ ;  /* 0x0000000d0b0b7224 */ /* 0x010fe400078e02ff */
[----:B------:R-:W0:Y:S01]  /*2e80*/  LDC R13, c[0x0][0x238] ;  /* 0x00008e00ff0d7b82 */ /* 0x000e220000000800 */
[----:B------:R-:W-:Y:S01]  /*2e90*/  LOP3.LUT R3, R74, 0x20, RZ, 0xfc, !PT ;  /* 0x000000204a037812 */ /* 0x000fe200078efcff */
[----:B------:R-:W-:-:S03]  /*2ea0*/  IMAD.WIDE R6, R11, 0x2, R62 ;  /* 0x000000020b067825 */ /* 0x000fc600078e023e */
[----:B------:R-:W-:Y:S02]  /*2eb0*/  ISETP.GE.AND P0, PT, R3, UR13, PT ;  /* 0x0000000d03007c0c */ /* 0x000fe4000bf06270 */
[C---:B------:R-:W-:Y:S02]  /*2ec0*/  LOP3.LUT R3, R74.reuse, 0x24, RZ, 0xfc, !PT ;  /* 0x000000244a037812 */ /* 0x040fe400078efcff */
[----:B------:R-:W-:Y:S02]  /*2ed0*/  LOP3.LUT R10, R74, 0x26, RZ, 0xfc, !PT ;  /* 0x000000264a0a7812 */ /* 0x000fe400078efcff */
[--C-:B-1----:R-:W-:Y:S02]  /*2ee0*/  SHF.R.U32.HI R14, RZ, 0x8, R16.reuse ;  /* 0x00000008ff0e7819 */ /* 0x102fe40000011610 */
[--C-:B------:R-:W-:Y:S02]  /*2ef0*/  SHF.R.U32.HI R11, RZ, 0x8, R16.reuse ;  /* 0x00000008ff0b7819 */ /* 0x100fe40000011610 */
[----:B------:R-:W-:-:S02]  /*2f00*/  SHF.R.U32.HI R16, RZ, 0x8, R16 ;  /* 0x00000008ff107819 */ /* 0x000fc40000011610 */
[----:B------:R-:W-:Y:S02]  /*2f10*/  SGXT.U32 R14, R14, 0x1 ;  /* 0x000000010e0e781a */ /* 0x000fe40000000000 */
[----:B------:R-:W-:Y:S02]  /*2f20*/  SGXT.U32 R11, R11, 0x1 ;  /* 0x000000010b0b781a */ /* 0x000fe40000000000 */
[----:B------:R-:W-:Y:S02]  /*2f30*/  SGXT.U32 R16, R16, 0x1 ;  /* 0x000000011010781a */ /* 0x000fe40000000000 */
[----:B------:R-:W-:Y:S02]  /*2f40*/  LOP3.LUT R8, R74, 0x28, RZ, 0xfc, !PT ;  /* 0x000000284a087812 */ /* 0x000fe400078efcff */
[----:B------:R-:W-:Y:S02]  /*2f50*/  LOP3.LUT R14, R14, 0x24, RZ, 0xfc, !PT ;  /* 0x000000240e0e7812 */ /* 0x000fe400078efcff */
[----:B------:R-:W-:-:S02]  /*2f60*/  ISETP.GE.AND P2, PT, R3, UR13, PT ;  /* 0x0000000d03007c0c */ /* 0x000fc4000bf46270 */
[----:B------:R-:W-:Y:S02]  /*2f70*/  PRMT R84, RZ, 0x7610, R84 ;  /* 0x00007610ff547816 */ /* 0x000fe40000000054 */
[----:B------:R-:W-:Y:S02]  /*2f80*/  LOP3.LUT R11, R11, 0x26, RZ, 0xfc, !PT ;  /* 0x000000260b0b7812 */ /* 0x000fe400078efcff */
[----:B------:R-:W-:Y:S02]  /*2f90*/  ISETP.GE.AND P3, PT, R10, UR13, PT ;  /* 0x0000000d0a007c0c */ /* 0x000fe4000bf66270 */
[----:B------:R-:W-:Y:S02]  /*2fa0*/  LOP3.LUT R16, R16, 0x22, RZ, 0xfc, !PT ;  /* 0x0000002210107812 */ /* 0x000fe400078efcff */
[----:B------:R-:W-:Y:S01]  /*2fb0*/  ISETP.GE.AND P4, PT, R8, UR13, PT ;  /* 0x0000000d08007c0c */ /* 0x000fe2000bf86270 */
[----:B--2---:R-:W-:Y:S01]  /*2fc0*/  IMAD R14, R14, R15, RZ ;  /* 0x0000000f0e0e7224 */ /* 0x004fe200078e02ff */
[----:B------:R-:W-:Y:S01]  /*2fd0*/  LOP3.LUT R8, R74, 0x2c, RZ, 0xfc, !PT ;  /* 0x0000002c4a087812 */ /* 0x000fe200078efcff */
[----:B0-----:R-:W-:Y:S01]  /*2fe0*/  IMAD R11, R11, R13, RZ ;  /* 0x0000000d0b0b7224 */ /* 0x001fe200078e02ff */
[----:B------:R0:W2:Y:S01]  /*2ff0*/  @!P0 LDG.E.U16 R84, desc[UR14][R6.64] ;  /* 0x0000000e06548981 */ /* 0x0000a2000c1e1500 */
[----:B------:R-:W-:Y:S01]  /*3000*/  IMAD R16, R16, R17, RZ ;  /* 0x0000001110107224 */ /* 0x000fe200078e02ff */
[----:B------:R-:W-:Y:S01]  /*3010*/  ISETP.GE.AND P0, PT, R8, UR13, PT ;  /* 0x0000000d08007c0c */ /* 0x000fe2000bf06270 */
[----:B------:R-:W-:Y:S01]  /*3020*/  IMAD.WIDE R8, R14, 0x2, R62 ;  /* 0x000000020e087825 */ /* 0x000fe200078e023e */
[----:B------:R-:W-:Y:S01]  /*3030*/  PRMT R12, RZ, 0x7610, R12 ;  /* 0x00007610ff0c7816 */ /* 0x000fe2000000000c */
[----:B------:R-:W1:Y:S02]  /*3040*/  LDC R13, c[0x0][0x238] ;  /* 0x00008e00ff0d7b82 */ /* 0x000e640000000800 */
[----:B------:R-:W-:Y:S01]  /*3050*/  IMAD.WIDE R10, R11, 0x2, R62 ;  /* 0x000000020b0a7825 */ /* 0x000fe200078e023e */
[----:B0-----:R-:W-:-:S03]  /*3060*/  PRMT R6, RZ, 0x7610, R6 ;  /* 0x00007610ff067816 */ /* 0x001fc60000000006 */
[----:B------:R-:W-:Y:S01]  /*3070*/  IMAD.WIDE R4, R16, 0x2, R62 ;  /* 0x0000000210047825 */ /* 0x000fe200078e023e */
[----:B---3--:R0:W-:Y:S01]  /*3080*/  STL [R1+0x68], R0 ;  /* 0x0000680001007387 */ /* 0x0081e20000100800 */
[----:B------:R-:W3:Y:S03]  /*3090*/  LDC R15, c[0x0][0x238] ;  /* 0x00008e00ff0f7b82 */ /* 0x000ee60000000800 */
[----:B------:R-:W4:Y:S04]  /*30a0*/  @!P3 LDG.E.U16 R6, desc[UR14][R10.64] ;  /* 0x0000000e0a06b981 */ /* 0x000f28000c1e1500 */
[----:B------:R5:W3:Y:S01]  /*30b0*/  @!P1 LDG.E.U16 R12, desc[UR14][R4.64] ;  /* 0x0000000e040c9981 */ /* 0x000ae2000c1e1500 */
[----:B------:R-:W-:Y:S01]  /*30c0*/  LOP3.LUT R3, R74, 0x2a, RZ, 0xfc, !PT ;  /* 0x0000002a4a037812 */ /* 0x000fe200078efcff */
[----:B------:R-:W2:Y:S01]  /*30d0*/  LDC R16, c[0x0][0x238] ;  /* 0x00008e00ff107b82 */ /* 0x000ea20000000800 */
[----:B0-----:R-:W-:-:S06]  /*30e0*/  PRMT R0, RZ, 0x7610, R0 ;  /* 0x00007610ff007816 */ /* 0x001fcc0000000000 */
[----:B------:R-:W2:Y:S01]  /*30f0*/  @!P2 LDG.E.U16 R0, desc[UR14][R8.64] ;  /* 0x0000000e0800a981 */ /* 0x000ea2000c1e1500 */
[----:B------:R-:W0:Y:S01]  /*3100*/  S2R R14, SR_TID.X ;  /* 0x00000000000e7919 */ /* 0x000e220000002100 */
[----:B------:R-:W-:Y:S02]  /*3110*/  ISETP.GE.AND P6, PT, R3, UR13, PT ;  /* 0x0000000d03007c0c */ /* 0x000fe4000bfc6270 */
[----:B------:R-:W-:Y:S02]  /*3120*/  LOP3.LUT R3, R74, 0x2e, RZ, 0xfc, !PT ;  /* 0x0000002e4a037812 */ /* 0x000fe400078efcff */
[----:B------:R-:W-:Y:S02]  /*3130*/  PRMT R86, RZ, 0x7610, R86 ;  /* 0x00007610ff567816 */ /* 0x000fe40000000056 */
[----:B------:R-:W-:Y:S02]  /*3140*/  ISETP.GE.AND P1, PT, R3, UR13, PT ;  /* 0x0000000d03007c0c */ /* 0x000fe4000bf26270 */
[----:B-----5:R-:W-:-:S02]  /*3150*/  PRMT R4, RZ, 0x7610, R4 ;  /* 0x00007610ff047816 */ /* 0x020fc40000000004 */
[C---:B------:R-:W-:Y:S01]  /*3160*/  LOP3.LUT R5, R74.reuse, 0x34, RZ, 0xfc, !PT ;  /* 0x000000344a057812 */ /* 0x040fe200078efcff */
[----:B------:R-:W5:Y:S01]  /*3170*/  S2R R17, SR_TID.X ;  /* 0x0000000000117919 */ /* 0x000f620000002100 */
[C---:B------:R-:W-:Y:S02]  /*3180*/  LOP3.LUT R7, R74.reuse, 0x30, RZ, 0xfc, !PT ;  /* 0x000000304a077812 */ /* 0x040fe400078efcff */
[----:B------:R-:W-:Y:S02]  /*3190*/  LOP3.LUT R3, R74, 0x32, RZ, 0xfc, !PT ;  /* 0x000000324a037812 */ /* 0x000fe400078efcff */
[----:B------:R-:W-:Y:S02]  /*31a0*/  ISETP.GE.AND P2, PT, R7, UR13, PT ;  /* 0x0000000d07007c0c */ /* 0x000fe4000bf46270 */
[----:B------:R-:W-:Y:S02]  /*31b0*/  ISETP.GE.AND P3, PT, R3, UR13, PT ;  /* 0x0000000d03007c0c */ /* 0x000fe4000bf66270 */
[----:B------:R-:W-:-:S02]  /*31c0*/  PRMT R3, RZ, 0x7610, R3 ;  /* 0x00007610ff037816 */ /* 0x000fc40000000003 */
[----:B------:R-:W-:Y:S02]  /*31d0*/  LOP3.LUT R7, R74, 0x36, RZ, 0xfc, !PT ;  /* 0x000000364a077812 */ /* 0x000fe400078efcff */
[----:B------:R-:W-:Y:S02]  /*31e0*/  PRMT R88, RZ, 0x7610, R88 ;  /* 0x00007610ff587816 */ /* 0x000fe40000000058 */
[----:B------:R-:W-:Y:S01]  /*31f0*/  ISETP.GE.AND P5, PT, R7, UR13, PT ;  /* 0x0000000d07007c0c */ /* 0x000fe2000bfa6270 */
[----:B--2---:R-:W-:Y:S04]  /*3200*/  STL [R1+0x6c], R0 ;  /* 0x00006c0001007387 */ /* 0x004fe80000100800 */
[----:B----4-:R2:W-:Y:S04]  /*3210*/  STL [R1+0x70], R6 ;  /* 0x0000700601007387 */ /* 0x0105e80000100800 */
[----:B---3--:R0:W-:Y:S01]  /*3220*/  STL [R1+0x8], R12 ;  /* 0x0000080c01007387 */ /* 0x0081e20000100800 */
[----:B--2---:R-:W2:Y:S01]  /*3230*/  LDC R6, c[0x0][0x238] ;  /* 0x00008e00ff067b82 */ /* 0x004ea20000000800 */
[----:B0-----:R-:W-:-:S04]  /*3240*/  SHF.R.U32.HI R12, RZ, 0x8, R14 ;  /* 0x00000008ff0c7819 */ /* 0x001fc8000001160e */
[----:B------:R-:W-:-:S04]  /*3250*/  SGXT.U32 R12, R12, 0x1 ;  /* 0x000000010c0c781a */ /* 0x000fc80000000000 */
[----:B------:R-:W-:-:S05]  /*3260*/  LOP3.LUT R12, R12, 0x2a, RZ, 0xfc, !PT ;  /* 0x0000002a0c0c7812 */ /* 0x000fca00078efcff */
[----:B-1----:R-:W-:Y:S01]  /*3270*/  IMAD R12, R12, R13, RZ ;  /* 0x0000000d0c0c7224 */ /* 0x002fe200078e02ff */
[----:B------:R-:W-:-:S03]  /*3280*/  SHF.R.U32.HI R14, RZ, 0x8, R14 ;  /* 0x00000008ff0e7819 */ /* 0x000fc6000001160e */
[----:B------:R-:W-:Y:S02]  /*3290*/  IMAD.WIDE R10, R12, 0x2, R62 ;  /* 0x000000020c0a7825 */ /* 0x000fe400078e023e */
[----:B------:R-:W0:Y:S01]  /*32a0*/  S2R R12, SR_TID.X ;  /* 0x00000000000c7919 */ /* 0x000e220000002100 */
[----:B------:R-:W-:Y:S02]  /*32b0*/  SGXT.U32 R14, R14, 0x1 ;  /* 0x000000010e0e781a */ /* 0x000fe40000000000 */
[----:B------:R1:W3:Y:S02]  /*32c0*/  @!P6 LDG.E.U16 R4, desc[UR14][R10.64] ;  /* 0x0000000e0a04e981 */ /* 0x0002e4000c1e1500 */
[----:B------:R-:W-:-:S05]  /*32d0*/  LOP3.LUT R14, R14, 0x28, RZ, 0xfc, !PT ;  /* 0x000000280e0e7812 */ /* 0x000fca00078efcff */
[----:B------:R-:W-:-:S04]  /*32e0*/  IMAD R14, R14, R15, RZ ;  /* 0x0000000f0e0e7224 */ /* 0x000fc800078e02ff */
[----:B------:R-:W-:Y:S02]  /*32f0*/  IMAD.WIDE R8, R14, 0x2, R62 ;  /* 0x000000020e087825 */ /* 0x000fe400078e023e */
[----:B------:R-:W4:Y:S03]  /*3300*/  LDC R14, c[0x0][0x238] ;  /* 0x00008e00ff0e7b82 */ /* 0x000f260000000800 */
[----:B------:R5:W3:Y:S01]  /*3310*/  @!P4 LDG.E.U16 R86, desc[UR14][R8.64] ;  /* 0x0000000e0856c981 */ /* 0x000ae2000c1e1500 */
[----:B0-----:R-:W-:-:S04]  /*3320*/  SHF.R.U32.HI R13, RZ, 0x8, R12 ;  /* 0x00000008ff0d7819 */ /* 0x001fc8000001160c */
[----:B------:R-:W-:-:S04]  /*3330*/  SGXT.U32 R13, R13, 0x1 ;  /* 0x000000010d0d781a */ /* 0x000fc80000000000 */
[----:B------:R-:W-:Y:S02]  /*3340*/  LOP3.LUT R13, R13, 0x2e, RZ, 0xfc, !PT ;  /* 0x0000002e0d0d7812 */ /* 0x000fe400078efcff */
[----:B------:R-:W-:-:S03]  /*3350*/  ISETP.GE.AND P4, PT, R5, UR13, PT ;  /* 0x0000000d05007c0c */ /* 0x000fc6000bf86270 */
[----:B----4-:R-:W-:Y:S01]  /*3360*/  IMAD R13, R13, R14, RZ ;  /* 0x0000000e0d0d7224 */ /* 0x010fe200078e02ff */
[----:B------:R-:W-:-:S03]  /*3370*/  PRMT R5, RZ, 0x7610, R5 ;  /* 0x00007610ff057816 */ /* 0x000fc60000000005 */
[----:B-1----:R-:W-:-:S05]  /*3380*/  IMAD.WIDE R10, R13, 0x2, R62 ;  /* 0x000000020d0a7825 */ /* 0x002fca00078e023e */
[----:B------:R0:W3:Y:S01]  /*3390*/  @!P1 LDG.E.U16 R5, desc[UR14][R10.64] ;  /* 0x0000000e0a059981 */ /* 0x0000e2000c1e1500 */
[----:B------:R-:W1:Y:S01]  /*33a0*/  S2R R13, SR_TID.X ;  /* 0x00000000000d7919 */ /* 0x000e620000002100 */
[----:B------:R-:W-:-:S04]  /*33b0*/  SHF.R.U32.HI R15, RZ, 0x8, R12 ;  /* 0x00000008ff0f7819 */ /* 0x000fc8000001160c */
[----:B------:R-:W-:-:S04]  /*33c0*/  SGXT.U32 R15, R15, 0x1 ;  /* 0x000000010f0f781a */ /* 0x000fc80000000000 */
[----:B------:R-:W-:-:S05]  /*33d0*/  LOP3.LUT R15, R15, 0x2c, RZ, 0xfc, !PT ;  /* 0x0000002c0f0f7812 */ /* 0x000fca00078efcff */
[----:B------:R-:W-:Y:S02]  /*33e0*/  IMAD R15, R15, R16, RZ ;  /* 0x000000100f0f7224 */ /* 0x000fe400078e02ff */
[----:B------:R-:W4:Y:S01]  /*33f0*/  LDC R16, c[0x0][0x238] ;  /* 0x00008e00ff107b82 */ /* 0x000f220000000800 */
[----:B------:R-:W-:Y:S01]  /*3400*/  LOP3.LUT R12, R74, 0x38, RZ, 0xfc, !PT ;  /* 0x000000384a0c7812 */ /* 0x000fe200078efcff */
[----:B-----5:R-:W-:Y:S01]  /*3410*/  IMAD.WIDE R8, R15, 0x2, R62 ;  /* 0x000000020f087825 */ /* 0x020fe200078e023e */
[----:B-1----:R-:W-:-:S05]  /*3420*/  SHF.R.U32.HI R14, RZ, 0x8, R13 ;  /* 0x00000008ff0e7819 */ /* 0x002fca000001160d */
[----:B------:R-:W1:Y:S01]  /*3430*/  LDC R15, c[0x0][0x238] ;  /* 0x00008e00ff0f7b82 */ /* 0x000e620000000800 */
[--C-:B------:R-:W-:Y:S01]  /*3440*/  SHF.R.U32.HI R0, RZ, 0x8, R13.reuse ;  /* 0x00000008ff007819 */ /* 0x100fe2000001160d */
[----:B------:R5:W3:Y:S01]  /*3450*/  @!P0 LDG.E.U16 R3, desc[UR14][R8.64] ;  /* 0x0000000e08038981 */ /* 0x000ae2000c1e1500 */
[----:B------:R-:W-:Y:S02]  /*3460*/  SHF.R.U32.HI R13, RZ, 0x8, R13 ;  /* 0x00000008ff0d7819 */ /* 0x000fe4000001160d */
[----:B------:R-:W-:Y:S02]  /*3470*/  SGXT.U32 R0, R0, 0x1 ;  /* 0x000000010000781a */ /* 0x000fe40000000000 */
[----:B------:R-:W-:Y:S02]  /*3480*/  SGXT.U32 R13, R13, 0x1 ;  /* 0x000000010d0d781a */ /* 0x000fe40000000000 */
[----:B------:R-:W-:Y:S02]  /*3490*/  LOP3.LUT R0, R0, 0x32, RZ, 0xfc, !PT ;  /* 0x0000003200007812 */ /* 0x000fe400078efcff */
[----:B------:R-:W-:-:S02]  /*34a0*/  LOP3.LUT R13, R13, 0x30, RZ, 0xfc, !PT ;  /* 0x000000300d0d7812 */ /* 0x000fc400078efcff */
[----:B------:R-:W-:Y:S01]  /*34b0*/  ISETP.GE.AND P6, PT, R12, UR13, PT ;  /* 0x0000000d0c007c0c */ /* 0x000fe2000bfc6270 */
[----:B--2---:R-:W-:Y:S01]  /*34c0*/  IMAD R0, R0, R6, RZ ;  /* 0x0000000600007224 */ /* 0x004fe200078e02ff */
[----:B------:R-:W-:Y:S01]  /*34d0*/  LOP3.LUT R12, R74, 0x3c, RZ, 0xfc, !PT ;  /* 0x0000003c4a0c7812 */ /* 0x000fe200078efcff */
[----:B----4-:R-:W-:Y:S01]  /*34e0*/  IMAD R13, R13, R16, RZ ;  /* 0x000000100d0d7224 */ /* 0x010fe200078e02ff */
[----:B------:R-:W-:Y:S01]  /*34f0*/  SGXT.U32 R14, R14, 0x1 ;  /* 0x000000010e0e781a */ /* 0x000fe20000000000 */
[----:B------:R-:W2:Y:S01]  /*3500*/  LDC R6, c[0x0][0x238] ;  /* 0x00008e00ff067b82 */ /* 0x000ea20000000800 */
[----:B------:R-:W-:Y:S01]  /*3510*/  ISETP.GE.AND P1, PT, R12, UR13, PT ;  /* 0x0000000d0c007c0c */ /* 0x000fe2000bf26270 */
[----:B0-----:R-:W-:-:S04]  /*3520*/  IMAD.WIDE R10, R13, 0x2, R62 ;  /* 0x000000020d0a7825 */ /* 0x001fc800078e023e */
[----:B------:R-:W-:Y:S01]  /*3530*/  IMAD.WIDE R12, R0, 0x2, R62 ;  /* 0x00000002000c7825 */ /* 0x000fe200078e023e */
[--C-:B------:R-:W-:Y:S01]  /*3540*/  SHF.R.U32.HI R0, RZ, 0x8, R17.reuse ;  /* 0x00000008ff007819 */ /* 0x100fe20000011611 */
[----:B------:R0:W4:Y:S01]  /*3550*/  @!P2 LDG.E.U16 R88, desc[UR14][R10.64] ;  /* 0x0000000e0a58a981 */ /* 0x000122000c1e1500 */
[----:B------:R-:W-:-:S04]  /*3560*/  SHF.R.U32.HI R17, RZ, 0x8, R17 ;  /* 0x00000008ff117819 */ /* 0x000fc80000011611 */
[----:B------:R-:W-:Y:S02]  /*3570*/  SGXT.U32 R17, R17, 0x1 ;  /* 0x000000011111781a */ /* 0x000fe40000000000 */
[----:B------:R-:W-:Y:S02]  /*3580*/  LOP3.LUT R14, R14, 0x34, RZ, 0xfc, !PT ;  /* 0x000000340e0e7812 */ /* 0x000fe400078efcff */
[----:B------:R-:W-:Y:S02]  /*3590*/  LOP3.LUT R17, R17, 0x36, RZ, 0xfc, !PT ;  /* 0x0000003611117812 */ /* 0x000fe400078efcff */
[----:B-----5:R-:W-:Y:S01]  /*35a0*/  LOP3.LUT R9, R74, 0x3e, RZ, 0xfc, !PT ;  /* 0x0000003e4a097812 */ /* 0x020fe200078efcff */
[----:B-1----:R-:W-:Y:S02]  /*35b0*/  IMAD R14, R14, R15, RZ ;  /* 0x0000000f0e0e7224 */ /* 0x002fe400078e02ff */
[----:B------:R-:W-:Y:S01]  /*35c0*/  IMAD R17, R17, R18, RZ ;  /* 0x0000001211117224 */ /* 0x000fe200078e02ff */
[----:B------:R-:W-:Y:S01]  /*35d0*/  ISETP.GE.AND P2, PT, R9, UR13, PT ;  /* 0x0000000d09007c0c */ /* 0x000fe2000bf46270 */
[----:B------:R-:W-:Y:S01]  /*35e0*/  IMAD.WIDE R14, R14, 0x2, R62 ;  /* 0x000000020e0e7825 */ /* 0x000fe200078e023e */
[----:B------:R-:W-:Y:S01]  /*35f0*/  PRMT R8, RZ, 0x7610, R8 ;  /* 0x00007610ff087816 */ /* 0x000fe20000000008 */
[----:B------:R-:W1:Y:S01]  /*3600*/  LDC R18, c[0x0][0x238] ;  /* 0x00008e00ff127b82 */ /* 0x000e620000000800 */
[----:B------:R-:W-:Y:S01]  /*3610*/  PRMT R9, RZ, 0x7610, R9 ;  /* 0x00007610ff097816 */ /* 0x000fe20000000009 */
[----:B0-----:R-:W-:-:S03]  /*3620*/  IMAD.WIDE R10, R17, 0x2, R62 ;  /* 0x00000002110a7825 */ /* 0x001fc600078e023e */
[----:B------:R0:W5:Y:S04]  /*3630*/  @!P4 LDG.E.U16 R8, desc[UR14][R14.64] ;  /* 0x0000000e0e08c981 */ /* 0x000168000c1e1500 */
[----:B------:R-:W5:Y:S01]  /*3640*/  @!P5 LDG.E.U16 R9, desc[UR14][R10.64] ;  /* 0x0000000e0a09d981 */ /* 0x000f62000c1e1500 */
[----:B------:R-:W1:Y:S01]  /*3650*/  S2R R17, SR_TID.X ;  /* 0x0000000000117919 */ /* 0x000e620000002100 */
[----:B------:R-:W-:Y:S02]  /*3660*/  SGXT.U32 R0, R0, 0x1 ;  /* 0x000000010000781a */ /* 0x000fe40000000000 */
[----:B------:R-:W-:Y:S02]  /*3670*/  LOP3.LUT R7, R74, 0x3a, RZ, 0xfc, !PT ;  /* 0x0000003a4a077812 */ /* 0x000fe400078efcff */
[----:B------:R-:W-:-:S02]  /*3680*/  LOP3.LUT R0, R0, 0x38, RZ, 0xfc, !PT ;  /* 0x0000003800007812 */ /* 0x000fc400078efcff */
[----:B------:R-:W-:Y:S02]  /*3690*/  ISETP.GE.AND P0, PT, R7, UR13, PT ;  /* 0x0000000d07007c0c */ /* 0x000fe4000bf06270 */
[----:B------:R-:W-:Y:S01]  /*36a0*/  PRMT R7, RZ, 0x7610, R7 ;  /* 0x00007610ff077816 */ /* 0x000fe20000000007 */
[----:B--2---:R-:W-:Y:S01]  /*36b0*/  IMAD R0, R0, R6, RZ ;  /* 0x0000000600007224 */ /* 0x004fe200078e02ff */
[----:B------:R-:W2:Y:S01]  /*36c0*/  S2R R21, SR_TID.X ;  /* 0x0000000000157919 */ /* 0x000ea20000002100 */
[----:B------:R-:W2:Y:S03]  /*36d0*/  LDC R6, c[0x0][0x238] ;  /* 0x00008e00ff067b82 */ /* 0x000ea60000000800 */
[----:B------:R1:W4:Y:S01]  /*36e0*/  @!P3 LDG.E.U16 R7, desc[UR14][R12.64] ;  /* 0x0000000e0c07b981 */ /* 0x000322000c1e1500 */
[----:B0-----:R-:W-:Y:S01]  /*36f0*/  LOP3.LUT R15, R74, 0x42, RZ, 0xfc, !PT ;  /* 0x000000424a0f7812 */ /* 0x001fe200078efcff */
[----:B-1----:R-:W-:Y:S01]  /*3700*/  IMAD.WIDE R12, R0, 0x2, R62 ;  /* 0x00000002000c7825 */ /* 0x002fe200078e023e */
[----:B------:R-:W-:-:S02]  /*3710*/  SHF.R.U32.HI R0, RZ, 0x8, R17 ;  /* 0x00000008ff007819 */ /* 0x000fc40000011611 */
[----:B------:R-:W-:Y:S02]  /*3720*/  PRMT R90, RZ, 0x7610, R90 ;  /* 0x00007610ff5a7816 */ /* 0x000fe4000000005a */
[----:B------:R-:W-:Y:S02]  /*3730*/  ISETP.GE.AND P4, PT, R15, UR13, PT ;  /* 0x0000000d0f007c0c */ /* 0x000fe4000bf86270 */
[C---:B------:R-:W-:Y:S02]  /*3740*/  LOP3.LUT R14, R74.reuse, 0x44, RZ, 0xfc, !PT ;  /* 0x000000444a0e7812 */ /* 0x040fe400078efcff */
[C---:B------:R-:W-:Y:S01]  /*3750*/  LOP3.LUT R15, R74.reuse, 0x46, RZ, 0xfc, !PT ;  /* 0x000000464a0f7812 */ /* 0x040fe200078efcff */
[----:B------:R0:W4:Y:S01]  /*3760*/  @!P6 LDG.E.U16 R90, desc[UR14][R12.64] ;  /* 0x0000000e0c5ae981 */ /* 0x000122000c1e1500 */
[----:B------:R-:W-:Y:S02]  /*3770*/  LOP3.LUT R16, R74, 0x40, RZ, 0xfc, !PT ;  /* 0x000000404a107812 */ /* 0x000fe400078efcff */
[----:B------:R-:W-:-:S02]  /*3780*/  ISETP.GE.AND P5, PT, R14, UR13, PT ;  /* 0x0000000d0e007c0c */ /* 0x000fc4000bfa6270 */
[----:B------:R-:W-:Y:S02]  /*3790*/  ISETP.GE.AND P6, PT, R15, UR13, PT ;  /* 0x0000000d0f007c0c */ /* 0x000fe4000bfc6270 */
[----:B------:R-:W-:Y:S02]  /*37a0*/  SGXT.U32 R0, R0, 0x1 ;  /* 0x000000010000781a */ /* 0x000fe40000000000 */
[----:B------:R-:W-:Y:S02]  /*37b0*/  ISETP.GE.AND P3, PT, R16, UR13, PT ;  /* 0x0000000d10007c0c */ /* 0x000fe4000bf66270 */
[----:B------:R-:W-:-:S05]  /*37c0*/  LOP3.LUT R0, R0, 0x3e, RZ, 0xfc, !PT ;  /* 0x0000003e00007812 */ /* 0x000fca00078efcff */
[----:B--2---:R-:W-:Y:S01]  /*37d0*/  IMAD R0, R0, R6, RZ ;  /* 0x0000000600007224 */ /* 0x004fe200078e02ff */
[----:B------:R-:W-:Y:S01]  /*37e0*/  PRMT R11, RZ, 0x7610, R11 ;  /* 0x00007610ff0b7816 */ /* 0x000fe2000000000b */
[----:B------:R-:W1:Y:S01]  /*37f0*/  S2R R56, SR_TID.X ;  /* 0x0000000000387919 */ /* 0x000e620000002100 */
[----:B------:R-:W2:Y:S01]  /*3800*/  LDC R6, c[0x0][0x238] ;  /* 0x00008e00ff067b82 */ /* 0x000ea20000000800 */
[----:B------:R-:W-:Y:S02]  /*3810*/  PRMT R10, RZ, 0x7610, R10 ;  /* 0x00007610ff0a7816 */ /* 0x000fe4000000000a */
[C---:B------:R-:W-:Y:S02]  /*3820*/  LOP3.LUT R20, R74.reuse, 0x4a, RZ, 0xfc, !PT ;  /* 0x0000004a4a147812 */ /* 0x040fe400078efcff */
[----:B0-----:R-:W-:Y:S01]  /*3830*/  LOP3.LUT R13, R74, 0x48, RZ, 0xfc, !PT ;  /* 0x000000484a0d7812 */ /* 0x001fe200078efcff */
[----:B------:R-:W0:Y:S01]  /*3840*/  S2R R61, SR_TID.X ;  /* 0x00000000003d7919 */ /* 0x000e220000002100 */
[----:B------:R-:W-:-:S02]  /*3850*/  PRMT R94, RZ, 0x7610, R94 ;  /* 0x00007610ff5e7816 */ /* 0x000fc4000000005e */
[----:B------:R-:W-:Y:S02]  /*3860*/  PRMT R12, RZ, 0x7610, R12 ;  /* 0x00007610ff0c7816 */ /* 0x000fe4000000000c */
[----:B------:R-:W-:Y:S01]  /*3870*/  PRMT R92, RZ, 0x7610, R92 ;  /* 0x00007610ff5c7816 */ /* 0x000fe2000000005c */
[----:B---3--:R3:W-:Y:S02]  /*3880*/  STL.64 [R1+0x78], R4 ;  /* 0x0000780401007387 */ /* 0x0087e40000100a00 */
[----:B---3--:R-:W3:Y:S01]  /*3890*/  LDC R5, c[0x0][0x238] ;  /* 0x00008e00ff057b82 */ /* 0x008ee20000000800 */
[--C-:B------:R-:W-:Y:S02]  /*38a0*/  SHF.R.U32.HI R4, RZ, 0x8, R17.reuse ;  /* 0x00000008ff047819 */ /* 0x100fe40000011611 */
[----:B------:R-:W-:Y:S02]  /*38b0*/  SHF.R.U32.HI R17, RZ, 0x8, R17 ;  /* 0x00000008ff117819 */ /* 0x000fe40000011611 */
[----:B------:R-:W-:-:S02]  /*38c0*/  SGXT.U32 R4, R4, 0x1 ;  /* 0x000000010404781a */ /* 0x000fc40000000000 */
[----:B------:R-:W-:Y:S02]  /*38d0*/  SGXT.U32 R17, R17, 0x1 ;  /* 0x000000011111781a */ /* 0x000fe40000000000 */
[----:B------:R-:W-:Y:S02]  /*38e0*/  LOP3.LUT R4, R4, 0x3c, RZ, 0xfc, !PT ;  /* 0x0000003c04047812 */ /* 0x000fe400078efcff */
[----:B------:R-:W-:-:S05]  /*38f0*/  LOP3.LUT R17, R17, 0x3a, RZ, 0xfc, !PT ;  /* 0x0000003a11117812 */ /* 0x000fca00078efcff */
[----:B------:R-:W-:-:S04]  /*3900*/  IMAD R17, R17, R18, RZ ;  /* 0x0000001211117224 */ /* 0x000fc800078e02ff */
[----:B------:R-:W-:-:S04]  /*3910*/  IMAD.WIDE R14, R17, 0x2, R62 ;  /* 0x00000002110e7825 */ /* 0x000fc800078e023e */
[----:B---3--:R-:W-:Y:S01]  /*3920*/  IMAD R4, R4, R5, RZ ;  /* 0x0000000504047224 */ /* 0x008fe200078e02ff */
[----:B------:R-:W3:Y:S03]  /*3930*/  @!P0 LDG.E.U16 R10, desc[UR14][R14.64] ;  /* 0x0000000e0e0a8981 */ /* 0x000ee6000c1e1500 */
[--C-:B------:R-:W-:Y:S02]  /*3940*/  IMAD.WIDE R16, R4, 0x2, R62.reuse ;  /* 0x0000000204107825 */ /* 0x100fe400078e023e */
[----:B------:R-:W1:Y:S02]  /*3950*/  LDC R4, c[0x0][0x238] ;  /* 0x00008e00ff047b82 */ /* 0x000e640000000800 */
[----:B------:R-:W-:Y:S01]  /*3960*/  IMAD.WIDE R18, R0, 0x2, R62 ;  /* 0x0000000200127825 */ /* 0x000fe200078e023e */
[----:B------:R-:W-:Y:S01]  /*3970*/  SHF.R.U32.HI R0, RZ, 0x8, R21 ;  /* 0x00000008ff007819 */ /* 0x000fe20000011615 */
[----:B------:R0:W3:Y:S03]  /*3980*/  @!P1 LDG.E.U16 R11, desc[UR14][R16.64] ;  /* 0x0000000e100b9981 */ /* 0x0000e6000c1e1500 */
[----:B------:R-:W-:Y:S01]  /*3990*/  SGXT.U32 R0, R0, 0x1 ;  /* 0x000000010000781a */ /* 0x000fe20000000000 */
[----:B------:R5:W3:Y:S03]  /*39a0*/  @!P2 LDG.E.U16 R12, desc[UR14][R18.64] ;  /* 0x0000000e120ca981 */ /* 0x000ae6000c1e1500 */
[----:B------:R-:W-:-:S05]  /*39b0*/  LOP3.LUT R0, R0, 0x42, RZ, 0xfc, !PT ;  /* 0x0000004200007812 */ /* 0x000fca00078efcff */
[----:B-1----:R-:W-:Y:S02]  /*39c0*/  IMAD R0, R0, R4, RZ ;  /* 0x0000000400007224 */ /* 0x002fe400078e02ff */
[----:B------:R-:W1:Y:S02]  /*39d0*/  LDC R4, c[0x0][0x238] ;  /* 0x00008e00ff047b82 */ /* 0x000e640000000800 */
[----:B0-----:R-:W-:Y:S01]  /*39e0*/  IMAD.WIDE R16, R0, 0x2, R62 ;  /* 0x0000000200107825 */ /* 0x001fe200078e023e */
[--C-:B------:R-:W-:Y:S02]  /*39f0*/  SHF.R.U32.HI R0, RZ, 0x8, R21.reuse ;  /* 0x00000008ff007819 */ /* 0x100fe40000011615 */
[----:B------:R-:W-:Y:S02]  /*3a00*/  SHF.R.U32.HI R5, RZ, 0x8, R21 ;  /* 0x00000008ff057819 */ /* 0x000fe40000011615 */
[----:B------:R-:W-:Y:S02]  /*3a10*/  SGXT.U32 R0, R0, 0x1 ;  /* 0x000000010000781a */ /* 0x000fe40000000000 */
[----:B------:R-:W-:-:S02]  /*3a20*/  SGXT.U32 R5, R5, 0x1 ;  /* 0x000000010505781a */ /* 0x000fc40000000000 */
[----:B------:R-:W-:Y:S02]  /*3a30*/  LOP3.LUT R0, R0, 0x48, RZ, 0xfc, !PT ;  /* 0x0000004800007812 */ /* 0x000fe400078efcff */
[----:B------:R-:W-:-:S05]  /*3a40*/  LOP3.LUT R5, R5, 0x40, RZ, 0xfc, !PT ;  /* 0x0000004005057812 */ /* 0x000fca00078efcff */
[----:B--2---:R-:W-:Y:S01]  /*3a50*/  IMAD R5, R5, R6, RZ ;  /* 0x0000000605057224 */ /* 0x004fe200078e02ff */
[----:B------:R-:W-:Y:S01]  /*3a60*/  ISETP.GE.AND P1, PT, R20, UR13, PT ;  /* 0x0000000d14007c0c */ /* 0x000fe2000bf26270 */
[----:B------:R-:W0:Y:S01]  /*3a70*/  LDC R6, c[0x0][0x238] ;  /* 0x00008e00ff067b82 */ /* 0x000e220000000800 */
[----:B-1----:R-:W-:-:S07]  /*3a80*/  IMAD R0, R0, R4, RZ ;  /* 0x0000000400007224 */ /* 0x002fce00078e02ff */
[----:B------:R-:W1:Y:S01]  /*3a90*/  LDC R4, c[0x0][0x238] ;  /* 0x00008e00ff047b82 */ /* 0x000e620000000800 */
[----:B-----5:R2:W-:Y:S01]  /*3aa0*/  STL.64 [R1+0x80], R8 ;  /* 0x0000800801007387 */ /* 0x0205e20000100a00 */
[----:B------:R-:W-:Y:S01]  /*3ab0*/  IMAD.WIDE R14, R5, 0x2, R62 ;  /* 0x00000002050e7825 */ /* 0x000fe200078e023e */
[--C-:B------:R-:W-:Y:S02]  /*3ac0*/  SHF.R.U32.HI R5, RZ, 0x8, R21.reuse ;  /* 0x00000008ff057819 */ /* 0x100fe40000011615 */
[----:B--2---:R-:W-:Y:S01]  /*3ad0*/  SHF.R.U32.HI R8, RZ, 0x8, R21 ;  /* 0x00000008ff087819 */ /* 0x004fe20000011615 */
[----:B------:R-:W-:Y:S01]  /*3ae0*/  IMAD.WIDE R20, R0, 0x2, R62 ;  /* 0x0000000200147825 */ /* 0x000fe200078e023e */
[----:B------:R-:W-:Y:S01]  /*3af0*/  SHF.R.U32.HI R0, RZ, 0x8, R56 ;  /* 0x00000008ff007819 */ /* 0x000fe20000011638 */
[----:B------:R-:W2:Y:S01]  /*3b00*/  LDC R9, c[0x0][0x238] ;  /* 0x00008e00ff097b82 */ /* 0x000ea20000000800 */
[----:B------:R-:W-:Y:S01]  /*3b10*/  ISETP.GE.AND P0, PT, R13, UR13, PT ;  /* 0x0000000d0d007c0c */ /* 0x000fe2000bf06270 */
[----:B------:R-:W5:Y:S01]  /*3b20*/  @!P3 LDG.E.U16 R92, desc[UR14][R14.64] ;  /* 0x0000000e0e5cb981 */ /* 0x000f62000c1e1500 */
[----:B------:R-:W-:-:S04]  /*3b30*/  SGXT.U32 R0, R0, 0x1 ;  /* 0x000000010000781a */ /* 0x000fc80000000000 */
[----:B------:R-:W-:-:S05]  /*3b40*/  LOP3.LUT R0, R0, 0x4c, RZ, 0xfc, !PT ;  /* 0x0000004c00007812 */ /* 0x000fca00078efcff */
[----:B-1----:R-:W-:Y:S02]  /*3b50*/  IMAD R0, R0, R4, RZ ;  /* 0x0000000400007224 */ /* 0x002fe400078e02ff */
[----:B------:R-:W1:Y:S01]  /*3b60*/  LDC R4, c[0x0][0x238] ;  /* 0x00008e00ff047b82 */ /* 0x000e620000000800 */
[----:B------:R-:W-:Y:S01]  /*3b70*/  SGXT.U32 R5, R5, 0x1 ;  /* 0x000000010505781a */ /* 0x000fe20000000000 */
[----:B------:R4:W3:Y:S03]  /*3b80*/  @!P0 LDG.E.U16 R94, desc[UR14][R20.64] ;  /* 0x0000000e145e8981 */ /* 0x0008e6000c1e1500 */
[----:B------:R-:W-:Y:S02]  /*3b90*/  LOP3.LUT R5, R5, 0x46, RZ, 0xfc, !PT ;  /* 0x0000004605057812 */ /* 0x000fe400078efcff */
[----:B------:R-:W-:Y:S01]  /*3ba0*/  LOP3.LUT R19, R74, 0x4c, RZ, 0xfc, !PT ;  /* 0x0000004c4a137812 */ /* 0x000fe200078efcff */
[----:B----4-:R-:W-:Y:S01]  /*3bb0*/  IMAD.WIDE R20, R0, 0x2, R62 ;  /* 0x0000000200147825 */ /* 0x010fe200078e023e */
[----:B------:R-:W-:-:S03]  /*3bc0*/  SHF.R.U32.HI R0, RZ, 0x8, R56 ;  /* 0x00000008ff007819 */ /* 0x000fc60000011638 */
[----:B0-----:R-:W-:Y:S01]  /*3bd0*/  IMAD R5, R5, R6, RZ ;  /* 0x0000000605057224 */ /* 0x001fe200078e02ff */
[----:B------:R-:W-:Y:S01]  /*3be0*/  SGXT.U32 R0, R0, 0x1 ;  /* 0x000000010000781a */ /* 0x000fe20000000000 */
[----:B------:R-:W0:Y:S01]  /*3bf0*/  LDC R6, c[0x0][0x238] ;  /* 0x00008e00ff067b82 */ /* 0x000e220000000800 */
[----:B------:R-:W-:Y:S02]  /*3c00*/  PRMT R13, RZ, 0x7610, R13 ;  /* 0x00007610ff0d7816 */ /* 0x000fe4000000000d */
[----:B------:R-:W-:Y:S02]  /*3c10*/  ISETP.GE.AND P2, PT, R19, UR13, PT ;  /* 0x0000000d13007c0c */ /* 0x000fe4000bf46270 */
[----:B------:R-:W-:Y:S02]  /*3c20*/  LOP3.LUT R0, R0, 0x52, RZ, 0xfc, !PT ;  /* 0x0000005200007812 */ /* 0x000fe400078efcff */
[C---:B------:R-:W-:Y:S01]  /*3c30*/  LOP3.LUT R18, R74.reuse, 0x4e, RZ, 0xfc, !PT ;  /* 0x0000004e4a127812 */ /* 0x040fe200078efcff */
[----:B------:R4:W3:Y:S01]  /*3c40*/  @!P4 LDG.E.U16 R13, desc[UR14][R16.64] ;  /* 0x0000000e100dc981 */ /* 0x0008e2000c1e1500 */
[----:B------:R-:W-:Y:S01]  /*3c50*/  LOP3.LUT R19, R74, 0x50, RZ, 0xfc, !PT ;  /* 0x000000504a137812 */ /* 0x000fe200078efcff */
[----:B-1----:R-:W-:Y:S01]  /*3c60*/  IMAD R0, R0, R4, RZ ;  /* 0x0000000400007224 */ /* 0x002fe200078e02ff */
[----:B------:R-:W-:Y:S01]  /*3c70*/  ISETP.GE.AND P3, PT, R18, UR13, PT ;  /* 0x0000000d12007c0c */ /* 0x000fe2000bf66270 */
[----:B------:R-:W1:Y:S01]  /*3c80*/  LDC R4, c[0x0][0x238] ;  /* 0x00008e00ff047b82 */ /* 0x000e620000000800 */
[----:B------:R-:W-:Y:S01]  /*3c90*/  ISETP.GE.AND P4, PT, R19, UR13, PT ;  /* 0x0000000d13007c0c */ /* 0x000fe2000bf86270 */
[----:B------:R-:W-:Y:S01]  /*3ca0*/  IMAD.WIDE R18, R5, 0x2, R62 ;  /* 0x0000000205127825 */ /* 0x000fe200078e023e */
[----:B------:R-:W-:-:S02]  /*3cb0*/  SHF.R.U32.HI R5, RZ, 0x8, R56 ;  /* 0x00000008ff057819 */ /* 0x000fc40000011638 */
[----:B------:R-:W-:Y:S02]  /*3cc0*/  SGXT.U32 R8, R8, 0x1 ;  /* 0x000000010808781a */ /* 0x000fe40000000000 */
[----:B------:R-:W-:Y:S02]  /*3cd0*/  SGXT.U32 R5, R5, 0x1 ;  /* 0x000000010505781a */ /* 0x000fe40000000000 */
[----:B------:R-:W-:Y:S01]  /*3ce0*/  LOP3.LUT R8, R8, 0x44, RZ, 0xfc, !PT ;  /* 0x0000004408087812 */ /* 0x000fe200078efcff */
[----:B------:R-:W-:Y:S01]  /*3cf0*/  IMAD.WIDE R58, R0, 0x2, R62 ;  /* 0x00000002003a7825 */ /* 0x000fe200078e023e */
[----:B------:R-:W-:Y:S02]  /*3d00*/  LOP3.LUT R5, R5, 0x4a, RZ, 0xfc, !PT ;  /* 0x0000004a05057812 */ /* 0x000fe400078efcff */
[----:B------:R-:W-:Y:S01]  /*3d10*/  SHF.R.U32.HI R0, RZ, 0x8, R61 ;  /* 0x00000008ff007819 */ /* 0x000fe2000001163d */
[----:B--2---:R-:W-:Y:S01]  /*3d20*/  IMAD R8, R8, R9, RZ ;  /* 0x0000000908087224 */ /* 0x004fe200078e02ff */
[----:B------:R-:W-:Y:S01]  /*3d30*/  PRMT R14, RZ, 0x7610, R14 ;  /* 0x00007610ff0e7816 */ /* 0x000fe2000000000e */
[----:B0-----:R-:W-:Y:S01]  /*3d40*/  IMAD R5, R5, R6, RZ ;  /* 0x0000000605057224 */ /* 0x001fe200078e02ff */
[----:B------:R-:W-:Y:S01]  /*3d50*/  SGXT.U32 R0, R0, 0x1 ;  /* 0x000000010000781a */ /* 0x000fe20000000000 */
[----:B----4-:R-:W-:Y:S01]  /*3d60*/  IMAD.WIDE R16, R8, 0x2, R62 ;  /* 0x0000000208107825 */ /* 0x010fe200078e023e */
[----:B------:R-:W0:Y:S01]  /*3d70*/  LDC R6, c[0x0][0x238] ;  /* 0x00008e00ff067b82 */ /* 0x000e220000000800 */
[----:B------:R-:W-:-:S02]  /*3d80*/  LOP3.LUT R22, R74, 0x52, RZ, 0xfc, !PT ;  /* 0x000000524a167812 */ /* 0x000fc400078efcff */
[----:B------:R-:W-:Y:S01]  /*3d90*/  PRMT R15, RZ, 0x7610, R15 ;  /* 0x00007610ff0f7816 */ /* 0x000fe2000000000f */
[----:B------:R2:W4:Y:S01]  /*3da0*/  @!P5 LDG.E.U16 R14, desc[UR14][R16.64] ;  /* 0x0000000e100ed981 */ /* 0x000522000c1e1500 */
[----:B------:R-:W-:-:S03]  /*3db0*/  LOP3.LUT R0, R0, 0x56, RZ, 0xfc, !PT ;  /* 0x0000005600007812 */ /* 0x000fc600078efcff */
[----:B------:R-:W0:Y:S01]  /*3dc0*/  LDC R9, c[0x0][0x238] ;  /* 0x00008e00ff097b82 */ /* 0x000e220000000800 */
[----:B------:R-:W-:Y:S01]  /*3dd0*/  ISETP.GE.AND P5, PT, R22, UR13, PT ;  /* 0x0000000d16007c0c */ /* 0x000fe2000bfa6270 */
[----:B------:R2:W4:Y:S01]  /*3de0*/  @!P6 LDG.E.U16 R15, desc[UR14][R18.64] ;  /* 0x0000000e120fe981 */ /* 0x000522000c1e1500 */
[----:B-1----:R-:W-:Y:S01]  /*3df0*/  IMAD R0, R0, R4, RZ ;  /* 0x0000000400007224 */ /* 0x002fe200078e02ff */
[----:B--2---:R-:W-:-:S04]  /*3e00*/  PRMT R17, RZ, 0x7610, R17 ;  /* 0x00007610ff117816 */ /* 0x004fc80000000011 */
[----:B------:R-:W1:Y:S01]  /*3e10*/  LDC R4, c[0x0][0x238] ;  /* 0x00008e00ff047b82 */ /* 0x000e620000000800 */
[----:B------:R-:W-:Y:S01]  /*3e20*/  IMAD.WIDE R18, R5, 0x2, R62 ;  /* 0x0000000205127825 */ /* 0x000fe200078e023e */
[--C-:B------:R-:W-:Y:S01]  /*3e30*/  SHF.R.U32.HI R5, RZ, 0x8, R56.reuse ;  /* 0x00000008ff057819 */ /* 0x100fe20000011638 */
[----:B------:R2:W4:Y:S01]  /*3e40*/  @!P2 LDG.E.U16 R17, desc[UR14][R20.64] ;  /* 0x0000000e1411a981 */ /* 0x000522000c1e1500 */
[----:B------:R-:W-:Y:S02]  /*3e50*/  SHF.R.U32.HI R8, RZ, 0x8, R56 ;  /* 0x00000008ff087819 */ /* 0x000fe40000011638 */
[----:B------:R-:W-:Y:S01]  /*3e60*/  SGXT.U32 R5, R5, 0x1 ;  /* 0x000000010505781a */ /* 0x000fe20000000000 */
[----:B------:R-:W1:Y:S01]  /*3e70*/  S2R R64, SR_TID.X ;  /* 0x0000000000407919 */ /* 0x000e620000002100 */
[----:B------:R-:W-:Y:S02]  /*3e80*/  LOP3.LUT R23, R74, 0x54, RZ, 0xfc, !PT ;  /* 0x000000544a177812 */ /* 0x000fe400078efcff */
[----:B--2---:R-:W-:-:S02]  /*3e90*/  PRMT R20, RZ, 0x7610, R20 ;  /* 0x00007610ff147816 */ /* 0x004fc40000000014 */
[----:B------:R-:W-:Y:S02]  /*3ea0*/  SGXT.U32 R8, R8, 0x1 ;  /* 0x000000010808781a */ /* 0x000fe40000000000 */
[----:B------:R-:W-:Y:S02]  /*3eb0*/  LOP3.LUT R5, R5, 0x50, RZ, 0xfc, !PT ;  /* 0x0000005005057812 */ /* 0x000fe400078efcff */
[----:B------:R2:W4:Y:S01]  /*3ec0*/  @!P5 LDG.E.U16 R20, desc[UR14][R58.64] ;  /* 0x0000000e3a14d981 */ /* 0x000522000c1e1500 */
[----:B------:R-:W-:Y:S02]  /*3ed0*/  ISETP.GE.AND P6, PT, R23, UR13, PT ;  /* 0x0000000d17007c0c */ /* 0x000fe4000bfc6270 */
[----:B------:R-:W-:Y:S02]  /*3ee0*/  PRMT R16, RZ, 0x7610, R16 ;  /* 0x00007610ff107816 */ /* 0x000fe40000000010 */
[----:B------:R-:W-:Y:S02]  /*3ef0*/  LOP3.LUT R23, R74, 0x56, RZ, 0xfc, !PT ;  /* 0x000000564a177812 */ /* 0x000fe400078efcff */
[----:B------:R-:W-:Y:S01]  /*3f00*/  LOP3.LUT R8, R8, 0x4e, RZ, 0xfc, !PT ;  /* 0x0000004e08087812 */ /* 0x000fe200078efcff */
[----:B--2---:R-:W-:Y:S01]  /*3f10*/  IMAD.WIDE R58, R0, 0x2, R62 ;  /* 0x00000002003a7825 */ /* 0x004fe200078e023e */
[----:B------:R-:W-:Y:S01]  /*3f20*/  SHF.R.U32.HI R0, RZ, 0x8, R61 ;  /* 0x00000008ff007819 */ /* 0x000fe2000001163d */
[----:B------:R2:W4:Y:S01]  /*3f30*/  @!P1 LDG.E.U16 R16, desc[UR14][R18.64] ;  /* 0x0000000e12109981 */ /* 0x000522000c1e1500 */
[----:B------:R-:W-:Y:S01]  /*3f40*/  ISETP.GE.AND P0, PT, R23, UR13, PT ;  /* 0x0000000d17007c0c */ /* 0x000fe2000bf06270 */
[----:B0-----:R-:W-:Y:S01]  /*3f50*/  IMAD R5, R5, R6, RZ ;  /* 0x0000000605057224 */ /* 0x001fe200078e02ff */
[----:B------:R-:W-:Y:S01]  /*3f60*/  SGXT.U32 R0, R0, 0x1 ;  /* 0x000000010000781a */ /* 0x000fe20000000000 */
[----:B------:R-:W-:Y:S01]  /*3f70*/  IMAD R8, R8, R9, RZ ;  /* 0x0000000908087224 */ /* 0x000fe200078e02ff */
[----:B------:R-:W-:-:S02]  /*3f80*/  LOP3.LUT R22, R74, 0x58, RZ, 0xfc, !PT ;  /* 0x000000584a167812 */ /* 0x000fc400078efcff */
[----:B------:R-:W-:Y:S01]  /*3f90*/  LOP3.LUT R23, R74, 0x5a, RZ, 0xfc, !PT ;  /* 0x0000005a4a177812 */ /* 0x000fe200078efcff */
[----:B------:R-:W-:Y:S01]  /*3fa0*/  IMAD.WIDE R56, R5, 0x2, R62 ;  /* 0x0000000205387825 */ /* 0x000fe200078e023e */
[----:B--2---:R-:W-:Y:S01]  /*3fb0*/  PRMT R19, RZ, 0x7610, R19 ;  /* 0x00007610ff137816 */ /* 0x004fe20000000013 */
[----:B------:R-:W0:Y:S01]  /*3fc0*/  S2R R96, SR_TID.X ;  /* 0x0000000000607919 */ /* 0x000e220000002100 */
[----:B------:R-:W-:Y:S01]  /*3fd0*/  LOP3.LUT R0, R0, 0x58, RZ, 0xfc, !PT ;  /* 0x0000005800007812 */ /* 0x000fe200078efcff */
[----:B------:R-:W2:Y:S01]  /*3fe0*/  LDC R6, c[0x0][0x238] ;  /* 0x00008e00ff067b82 */ /* 0x000ea20000000800 */
[----:B------:R-:W-:Y:S02]  /*3ff0*/  ISETP.GE.AND P1, PT, R22, UR13, PT ;  /* 0x0000000d16007c0c */ /* 0x000fe4000bf26270 */
[----:B------:R-:W-:Y:S01]  /*4000*/  ISETP.GE.AND P2, PT, R23, UR13, PT ;  /* 0x0000000d17007c0c */ /* 0x000fe2000bf46270 */
[----:B------:R-:W-:Y:S01]  /*4010*/  IMAD.WIDE R22, R8, 0x2, R62 ;  /* 0x0000000208167825 */ /* 0x000fe200078e023e */
[----:B------:R-:W-:Y:S01]  /*4020*/  PRMT R18, RZ, 0x7610, R18 ;  /* 0x00007610ff127816 */ /* 0x000fe20000000012 */
[----:B------:R-:W5:Y:S01]  /*4030*/  @!P4 LDG.E.U16 R19, desc[UR14][R56.64] ;  /* 0x0000000e3813c981 */ /* 0x000f62000c1e1500 */
[----:B------:R-:W-:Y:S01]  /*4040*/  LOP3.LUT R60, R74, 0x5e, RZ, 0xfc, !PT ;  /* 0x0000005e4a3c7812 */ /* 0x000fe200078efcff */
[----:B-1----:R-:W-:Y:S01]  /*4050*/  IMAD R0, R0, R4, RZ ;  /* 0x0000000400007224 */ /* 0x002fe200078e02ff */
[----:B------:R-:W1:Y:S02]  /*4060*/  LDC R9, c[0x0][0x238] ;  /* 0x00008e00ff097b82 */ /* 0x000e640000000800 */
[----:B------:R-:W-:Y:S01]  /*4070*/  ISETP.GE.AND P4, PT, R60, UR13, PT ;  /* 0x0000000d3c007c0c */ /* 0x000fe2000bf86270 */
[----:B------:R0:W4:Y:S01]  /*4080*/  @!P3 LDG.E.U16 R18, desc[UR14][R22.64] ;  /* 0x0000000e1612b981 */ /* 0x000122000c1e1500 */
[----:B------:R-:W-:-:S04]  /*4090*/  LOP3.LUT R60, R74, 0x60, RZ, 0xfc, !PT ;  /* 0x000000604a3c7812 */ /* 0x000fc800078efcff */
[----:B------:R-:W2:Y:S01]  /*40a0*/  LDC R4, c[0x0][0x238] ;  /* 0x00008e00ff047b82 */ /* 0x000ea20000000800 */
[----:B------:R-:W-:Y:S02]  /*40b0*/  ISETP.GE.AND P5, PT, R60, UR13, PT ;  /* 0x0000000d3c007c0c */ /* 0x000fe4000bfa6270 */
[----:B0-----:R-:W-:Y:S02]  /*40c0*/  PRMT R22, RZ, 0x7610, R22 ;  /* 0x00007610ff167816 */ /* 0x001fe40000000016 */
[----:B------:R-:W-:Y:S02]  /*40d0*/  LOP3.LUT R60, R74, 0x64, RZ, 0xfc, !PT ;  /* 0x000000644a3c7812 */ /* 0x000fe400078efcff */
[----:B------:R-:W-:Y:S02]  /*40e0*/  SHF.R.U32.HI R5, RZ, 0x8, R61 ;  /* 0x00000008ff057819 */ /* 0x000fe4000001163d */
[----:B------:R-:W4:Y:S01]  /*40f0*/  @!P0 LDG.E.U16 R22, desc[UR14][R58.64] ;  /* 0x0000000e3a168981 */ /* 0x000f22000c1e1500 */
[----:B------:R-:W-:Y:S01]  /*4100*/  ISETP.GE.AND P0, PT, R60, UR13, PT ;  /* 0x0000000d3c007c0c */ /* 0x000fe2000bf06270 */
[----:B------:R-:W-:Y:S01]  /*4110*/  IMAD.WIDE R60, R0, 0x2, R62 ;  /* 0x00000002003c7825 */ /* 0x000fe200078e023e */
[----:B------:R-:W-:-:S04]  /*4120*/  SHF.R.U32.HI R0, RZ, 0x8, R64 ;  /* 0x00000008ff007819 */ /* 0x000fc80000011640 */
[----:B------:R-:W-:-:S04]  /*4130*/  SGXT.U32 R0, R0, 0x1 ;  /* 0x000000010000781a */ /* 0x000fc80000000000 */
[----:B------:R-:W-:-:S05]  /*4140*/  LOP3.LUT R0, R0, 0x5e, RZ, 0xfc, !PT ;  /* 0x0000005e00007812 */ /* 0x000fca00078efcff */
[----:B--2---:R-:W-:Y:S02]  /*4150*/  IMAD R0, R0, R4, RZ ;  /* 0x0000000400007224 */ /* 0x004fe400078e02ff */
[----:B------:R-:W0:Y:S01]  /*4160*/  LDC R4, c[0x0][0x238] ;  /* 0x00008e00ff047b82 */ /* 0x000e220000000800 */
[----:B------:R-:W-:Y:S01]  /*4170*/  SGXT.U32 R5, R5, 0x1 ;  /* 0x000000010505781a */ /* 0x000fe20000000000 */
[----:B------:R-:W-:Y:S01]  /*4180*/  IMAD.WIDE R72, R0, 0x2, R62 ;  /* 0x0000000200487825 */ /* 0x000fe200078e023e */
[----:B------:R-:W-:Y:S02]  /*4190*/  SHF.R.U32.HI R0, RZ, 0x8, R96 ;  /* 0x00000008ff007819 */ /* 0x000fe40000011660 */
[----:B------:R-:W-:Y:S02]  /*41a0*/  SHF.R.U32.HI R8, RZ, 0x8, R64 ;  /* 0x00000008ff087819 */ /* 0x000fe40000011640 */
[----:B------:R-:W-:Y:S02]  /*41b0*/  LOP3.LUT R5, R5, 0x54, RZ, 0xfc, !PT ;  /* 0x0000005405057812 */ /* 0x000fe400078efcff */
[----:B------:R-:W-:-:S02]  /*41c0*/  SGXT.U32 R0, R0, 0x1 ;  /* 0x000000010000781a */ /* 0x000fc40000000000 */
[----:B------:R-:W-:Y:S02]  /*41d0*/  LOP3.LUT R21, R74, 0x5c, RZ, 0xfc, !PT ;  /* 0x0000005c4a157812 */ /* 0x000fe400078efcff */
[----:B------:R-:W-:Y:S01]  /*41e0*/  SGXT.U32 R8, R8, 0x1 ;  /* 0x000000010808781a */ /* 0x000fe20000000000 */
[----:B------:R-:W-:Y:S01]  /*41f0*/  IMAD R5, R5, R6, RZ ;  /* 0x0000000605057224 */ /* 0x000fe200078e02ff */
[----:B------:R-:W-:Y:S01]  /*4200*/  LOP3.LUT R0, R0, 0x60, RZ, 0xfc, !PT ;  /* 0x0000006000007812 */ /* 0x000fe200078efcff */
[----:B------:R-:W2:Y:S01]  /*4210*/  LDC R6, c[0x0][0x238] ;  /* 0x00008e00ff067b82 */ /* 0x000ea20000000800 */
[----:B------:R-:W-:Y:S02]  /*4220*/  ISETP.GE.AND P3, PT, R21, UR13, PT ;  /* 0x0000000d15007c0c */ /* 0x000fe4000bf66270 */
[----:B------:R-:W-:Y:S01]  /*4230*/  LOP3.LUT R8, R8, 0x5a, RZ, 0xfc, !PT ;  /* 0x0000005a08087812 */ /* 0x000fe200078efcff */
[----:B------:R-:W-:Y:S01]  /*4240*/  IMAD.WIDE R56, R5, 0x2, R62 ;  /* 0x0000000205387825 */ /* 0x000fe200078e023e */
[----:B------:R-:W-:-:S03]  /*4250*/  PRMT R21, RZ, 0x7610, R21 ;  /* 0x00007610ff157816 */ /* 0x000fc60000000015 */
[----:B0-----:R-:W-:Y:S02]  /*4260*/  IMAD R0, R0, R4, RZ ;  /* 0x0000000400007224 */ /* 0x001fe400078e02ff */
[----:B-1----:R-:W-:Y:S01]  /*4270*/  IMAD R8, R8, R9, RZ ;  /* 0x0000000908087224 */ /* 0x002fe200078e02ff */
[----:B------:R-:W0:Y:S01]  /*4280*/  LDC R4, c[0x0][0x238] ;  /* 0x00008e00ff047b82 */ /* 0x000e220000000800 */
[----:B------:R1:W4:Y:S01]  /*4290*/  @!P6 LDG.E.U16 R21, desc[UR14][R56.64] ;  /* 0x0000000e3815e981 */ /* 0x000322000c1e1500 */
[----:B------:R-:W-:Y:S01]  /*42a0*/  SHF.R.U32.HI R5, RZ, 0x8, R64 ;  /* 0x00000008ff057819 */ /* 0x000fe20000011640 */
[----:B------:R-:W-:Y:S01]  /*42b0*/  IMAD.WIDE R64, R8, 0x2, R62 ;  /* 0x0000000208407825 */ /* 0x000fe200078e023e */
[----:B------:R-:W0:Y:S01]  /*42c0*/  S2R R116, SR_TID.X ;  /* 0x0000000000747919 */ /* 0x000e220000002100 */
[----:B-1----:R-:W-:-:S06]  /*42d0*/  PRMT R56, RZ, 0x7610, R56 ;  /* 0x00007610ff387816 */ /* 0x002fcc0000000038 */
[----:B------:R1:W4:Y:S01]  /*42e0*/  @!P2 LDG.E.U16 R56, desc[UR14][R64.64] ;  /* 0x0000000e4038a981 */ /* 0x000322000c1e1500 */
[----:B------:R-:W-:Y:S01]  /*42f0*/  SGXT.U32 R5, R5, 0x1 ;  /* 0x000000010505781a */ /* 0x000fe20000000000 */
[----:B-1----:R-:W-:Y:S01]  /*4300*/  IMAD.WIDE R64, R0, 0x2, R62 ;  /* 0x0000000200407825 */ /* 0x002fe200078e023e */
[----:B------:R-:W-:-:S04]  /*4310*/  SHF.R.U32.HI R0, RZ, 0x8, R96 ;  /* 0x00000008ff007819 */ /* 0x000fc80000011660 */
[----:B------:R-:W-:Y:S02]  /*4320*/  SGXT.U32 R0, R0, 0x1 ;  /* 0x000000010000781a */ /* 0x000fe40000000000 */
[----:B------:R-:W-:Y:S02]  /*4330*/  LOP3.LUT R5, R5, 0x5c, RZ, 0xfc, !PT ;  /* 0x0000005c05057812 */ /* 0x000fe400078efcff */
[----:B------:R-:W-:-:S03]  /*4340*/  LOP3.LUT R0, R0, 0x64, RZ, 0xfc, !PT ;  /* 0x0000006400007812 */ /* 0x000fc600078efcff */
[----:B--2---:R-:W-:Y:S02]  /*4350*/  IMAD R5, R5, R6, RZ ;  /* 0x0000000605057224 */ /* 0x004fe400078e02ff */
[----:B0-----:R-:W-:Y:S01]  /*4360*/  IMAD R0, R0, R4, RZ ;  /* 0x0000000400007224 */ /* 0x001fe200078e02ff */
[----:B------:R-:W0:Y:S01]  /*4370*/  LDC R6, c[0x0][0x238] ;  /* 0x00008e00ff067b82 */ /* 0x000e220000000800 */
[----:B------:R-:W-:Y:S01]  /*4380*/  PRMT R58, RZ, 0x7610, R58 ;  /* 0x00007610ff3a7816 */ /* 0x000fe2000000003a */
[----:B------:R-:W-:-:S06]  /*4390*/  IMAD.WIDE R66, R5, 0x2, R62 ;  /* 0x0000000205427825 */ /* 0x000fcc00078e023e */
[----:B------:R-:W1:Y:S01]  /*43a0*/  LDC R4, c[0x0][0x238] ;  /* 0x00008e00ff047b82 */ /* 0x000e620000000800 */
[----:B------:R2:W4:Y:S01]  /*43b0*/  @!P4 LDG.E.U16 R58, desc[UR14][R72.64] ;  /* 0x0000000e483ac981 */ /* 0x000522000c1e1500 */
[----:B------:R-:W-:Y:S02]  /*43c0*/  SHF.R.U32.HI R5, RZ, 0x8, R96 ;  /* 0x00000008ff057819 */ /* 0x000fe40000011660 */
[----:B------:R-:W-:Y:S01]  /*43d0*/  LOP3.LUT R23, R74, 0x62, RZ, 0xfc, !PT ;  /* 0x000000624a177812 */ /* 0x000fe200078efcff */
[----:B--2---:R-:W-:Y:S01]  /*43e0*/  IMAD.WIDE R72, R0, 0x2, R62 ;  /* 0x0000000200487825 */ /* 0x004fe200078e023e */
[----:B------:R-:W-:Y:S02]  /*43f0*/  SHF.R.U32.HI R0, RZ, 0x8, R116 ;  /* 0x00000008ff007819 */ /* 0x000fe40000011674 */
[----:B------:R-:W-:Y:S02]  /*4400*/  SGXT.U32 R5, R5, 0x1 ;  /* 0x000000010505781a */ /* 0x000fe40000000000 */
[----:B------:R-:W-:-:S02]  /*4410*/  SGXT.U32 R0, R0, 0x1 ;  /* 0x000000010000781a */ /* 0x000fc40000000000 */
[----:B------:R-:W-:Y:S02]  /*4420*/  ISETP.GE.AND P6, PT, R23, UR13, PT ;  /* 0x0000000d17007c0c */ /* 0x000fe4000bfc6270 */
[----:B------:R-:W-:Y:S02]  /*4430*/  LOP3.LUT R0, R0, 0x68, RZ, 0xfc, !PT ;  /* 0x0000006800007812 */ /* 0x000fe400078efcff */
[----:B------:R-:W-:Y:S02]  /*4440*/  LOP3.LUT R5, R5, 0x62, RZ, 0xfc, !PT ;  /* 0x0000006205057812 */ /* 0x000fe400078efcff */
[----:B------:R-:W-:Y:S02]  /*4450*/  PRMT R23, RZ, 0x7610, R23 ;  /* 0x00007610ff177816 */ /* 0x000fe40000000017 */
[----:B------:R-:W-:Y:S01]  /*4460*/  PRMT R57, RZ, 0x7610, R57 ;  /* 0x00007610ff397816 */ /* 0x000fe20000000039 */
[----:B-1----:R-:W-:Y:S02]  /*4470*/  IMAD R0, R0, R4, RZ ;  /* 0x0000000400007224 */ /* 0x002fe400078e02ff */
[----:B0-----:R-:W-:Y:S01]  /*4480*/  IMAD R5, R5, R6, RZ ;  /* 0x0000000605057224 */ /* 0x001fe200078e02ff */
[----:B------:R-:W0:Y:S01]  /*4490*/  LDC R4, c[0x0][0x238] ;  /* 0x00008e00ff047b82 */ /* 0x000e220000000800 */
[----:B------:R1:W2:Y:S04]  /*44a0*/  @!P1 LDG.E.U16 R23, desc[UR14][R60.64] ;  /* 0x0000000e3c179981 */ /* 0x0002a8000c1e1500 */
[----:B------:R3:W4:Y:S03]  /*44b0*/  @!P3 LDG.E.U16 R57, desc[UR14][R66.64] ;  /* 0x0000000e4239b981 */ /* 0x000726000c1e1500 */
[----:B------:R-:W0:Y:S01]  /*44c0*/  LDC R6, c[0x0][0x238] ;  /* 0x00008e00ff067b82 */ /* 0x000e220000000800 */
[----:B-1----:R-:W-:Y:S01]  /*44d0*/  PRMT R60, RZ, 0x7610, R60 ;  /* 0x00007610ff3c7816 */ /* 0x002fe2000000003c */
[----:B---3--:R-:W-:Y:S01]  /*44e0*/  IMAD.WIDE R66, R5, 0x2, R62 ;  /* 0x0000000205427825 */ /* 0x008fe200078e023e */
[----:B------:R-:W-:-:S04]  /*44f0*/  SHF.R.U32.HI R5, RZ, 0x8, R116 ;  /* 0x00000008ff057819 */ /* 0x000fc80000011674 */
[----:B------:R1:W3:Y:S01]  /*4500*/  @!P6 LDG.E.U16 R60, desc[UR14][R66.64] ;  /* 0x0000000e423ce981 */ /* 0x0002e2000c1e1500 */
[----:B------:R-:W-:Y:S02]  /*4510*/  SGXT.U32 R5, R5, 0x1 ;  /* 0x000000010505781a */ /* 0x000fe40000000000 */
[----:B------:R-:W-:Y:S01]  /*4520*/  LOP3.LUT R97, R74, 0x68, RZ, 0xfc, !PT ;  /* 0x000000684a617812 */ /* 0x000fe200078efcff */
[----:B-1----:R-:W-:Y:S01]  /*4530*/  IMAD.WIDE R66, R0, 0x2, R62 ;  /* 0x0000000200427825 */ /* 0x002fe200078e023e */
[----:B------:R-:W-:-:S04]  /*4540*/  SHF.R.U32.HI R0, RZ, 0x8, R116 ;  /* 0x00000008ff007819 */ /* 0x000fc80000011674 */
[----:B------:R-:W-:Y:S02]  /*4550*/  SGXT.U32 R0, R0, 0x1 ;  /* 0x000000010000781a */ /* 0x000fe40000000000 */
[----:B------:R-:W-:Y:S02]  /*4560*/  LOP3.LUT R5, R5, 0x66, RZ, 0xfc, !PT ;  /* 0x0000006605057812 */ /* 0x000fe400078efcff */
[----:B------:R-:W-:Y:S02]  /*4570*/  LOP3.LUT R0, R0, 0x6c, RZ, 0xfc, !PT ;  /* 0x0000006c00007812 */ /* 0x000fe400078efcff */
[----:B------:R-:W-:Y:S01]  /*4580*/  ISETP.GE.AND P3, PT, R97, UR13, PT ;  /* 0x0000000d61007c0c */ /* 0x000fe2000bf66270 */
[----:B0-----:R-:W-:Y:S01]  /*4590*/  IMAD R5, R5, R6, RZ ;  /* 0x0000000605057224 */ /* 0x001fe200078e02ff */
[----:B------:R-:W-:Y:S01]  /*45a0*/  LOP3.LUT R59, R74, 0x66, RZ, 0xfc, !PT ;  /* 0x000000664a3b7812 */ /* 0x000fe200078efcff */
[----:B------:R-:W-:Y:S01]  /*45b0*/  IMAD R0, R0, R4, RZ ;  /* 0x0000000400007224 */ /* 0x000fe200078e02ff */
[----:B------:R-:W0:Y:S01]  /*45c0*/  LDC R6, c[0x0][0x238] ;  /* 0x00008e00ff067b82 */ /* 0x000e220000000800 */
[----:B------:R-:W-:-:S02]  /*45d0*/  PRMT R97, RZ, 0x7610, R97 ;  /* 0x00007610ff617816 */ /* 0x000fc40000000061 */
[----:B------:R-:W-:-:S05]  /*45e0*/  ISETP.GE.AND P1, PT, R59, UR13, PT ;  /* 0x0000000d3b007c0c */ /* 0x000fca000bf26270 */
[----:B------:R-:W1:Y:S01]  /*45f0*/  LDC R4, c[0x0][0x238] ;  /* 0x00008e00ff047b82 */ /* 0x000e620000000800 */
[----:B------:R-:W-:Y:S01]  /*4600*/  PRMT R59, RZ, 0x7610, R59 ;  /* 0x00007610ff3b7816 */ /* 0x000fe2000000003b */
[----:B------:R5:W4:Y:S05]  /*4610*/  @!P3 LDG.E.U16 R97, desc[UR14][R66.64] ;  /* 0x0000000e4261b981 */ /* 0x000b2a000c1e1500 */
[----:B------:R5:W3:Y:S02]  /*4620*/  @!P5 LDG.E.U16 R59, desc[UR14][R64.64] ;  /* 0x0000000e403bd981 */ /* 0x000ae4000c1e1500 */
[----:B-----5:R-:W-:Y:S01]  /*4630*/  IMAD.WIDE R66, R0, 0x2, R62 ;  /* 0x0000000200427825 */ /* 0x020fe200078e023e */
[----:B------:R-:W-:-:S03]  /*4640*/  SHF.R.U32.HI R0, RZ, 0x8, R116 ;  /* 0x00000008ff007819 */ /* 0x000fc60000011674 */
[----:B------:R-:W-:Y:S01]  /*4650*/  IMAD.WIDE R64, R5, 0x2, R62 ;  /* 0x0000000205407825 */ /* 0x000fe200078e023e */
[----:B------:R-:W-:Y:S02]  /*4660*/  SHF.R.U32.HI R5, RZ, 0x8, R116 ;  /* 0x00000008ff057819 */ /* 0x000fe40000011674 */
[----:B------:R-:W-:Y:S02]  /*4670*/  SGXT.U32 R0, R0, 0x1 ;  /* 0x000000010000781a */ /* 0x000fe40000000000 */
[----:B------:R-:W-:Y:S02]  /*4680*/  SGXT.U32 R5, R5, 0x1 ;  /* 0x000000010505781a */ /* 0x000fe40000000000 */
[----:B------:R-:W-:Y:S02]  /*4690*/  LOP3.LUT R96, R74, 0x6a, RZ, 0xfc, !PT ;  /* 0x0000006a4a607812 */ /* 0x000fe400078efcff */
[----:B------:R-:W-:Y:S02]  /*46a0*/  LOP3.LUT R0, R0, 0x6e, RZ, 0xfc, !PT ;  /* 0x0000006e00007812 */ /* 0x000fe400078efcff */
[----:B------:R-:W-:-:S02]  /*46b0*/  LOP3.LUT R5, R5, 0x6a, RZ, 0xfc, !PT ;  /* 0x0000006a05057812 */ /* 0x000fc400078efcff */
[----:B------:R-:W-:Y:S02]  /*46c0*/  ISETP.GE.AND P2, PT, R96, UR13, PT ;  /* 0x0000000d60007c0c */ /* 0x000fe4000bf46270 */
[----:B------:R-:W-:Y:S01]  /*46d0*/  PRMT R96, RZ, 0x7610, R96 ;  /* 0x00007610ff607816 */ /* 0x000fe20000000060 */
[----:B-1----:R-:W-:Y:S01]  /*46e0*/  IMAD R0, R0, R4, RZ ;  /* 0x0000000400007224 */ /* 0x002fe200078e02ff */
[----:B------:R-:W-:Y:S01]  /*46f0*/  PRMT R61, RZ, 0x7610, R61 ;  /* 0x00007610ff3d7816 */ /* 0x000fe2000000003d */
[----:B0-----:R-:W-:Y:S01]  /*4700*/  IMAD R5, R5, R6, RZ ;  /* 0x0000000605057224 */ /* 0x001fe200078e02ff */
[----:B------:R-:W0:Y:S01]  /*4710*/  LDC R4, c[0x0][0x238] ;  /* 0x00008e00ff047b82 */ /* 0x000e220000000800 */
[----:B------:R-:W-:Y:S01]  /*4720*/  PRMT R98, RZ, 0x7610, R98 ;  /* 0x00007610ff627816 */ /* 0x000fe20000000062 */
[----:B------:R1:W5:Y:S04]  /*4730*/  @!P1 LDG.E.U16 R96, desc[UR14][R64.64] ;  /* 0x0000000e40609981 */ /* 0x000368000c1e1500 */
[----:B------:R1:W5:Y:S02]  /*4740*/  @!P0 LDG.E.U16 R61, desc[UR14][R72.64] ;  /* 0x0000000e483d8981 */ /* 0x000364000c1e1500 */
[----:B------:R-:W0:Y:S01]  /*4750*/  LDC R6, c[0x0][0x238] ;  /* 0x00008e00ff067b82 */ /* 0x000e220000000800 */
[----:B-1----:R-:W-:Y:S01]  /*4760*/  IMAD.WIDE R64, R5, 0x2, R62 ;  /* 0x0000000205407825 */ /* 0x002fe200078e023e */
[----:B------:R-:W-:-:S04]  /*4770*/  LOP3.LUT R72, R74, 0x6c, RZ, 0xfc, !PT ;  /* 0x0000006c4a487812 */ /* 0x000fc800078efcff */
[----:B------:R1:W5:Y:S01]  /*4780*/  @!P2 LDG.E.U16 R98, desc[UR14][R64.64] ;  /* 0x0000000e4062a981 */ /* 0x000362000c1e1500 */
[----:B------:R-:W-:Y:S02]  /*4790*/  LOP3.LUT R73, R74, 0x6e, RZ, 0xfc, !PT ;  /* 0x0000006e4a497812 */ /* 0x000fe400078efcff */
[----:B------:R-:W-:Y:S02]  /*47a0*/  ISETP.GE.AND P0, PT, R72, UR13, PT ;  /* 0x0000000d48007c0c */ /* 0x000fe4000bf06270 */
[----:B------:R-:W-:Y:S01]  /*47b0*/  SHF.R.U32.HI R5, RZ, 0x8, R116 ;  /* 0x00000008ff057819 */ /* 0x000fe20000011674 */
[----:B-1----:R-:W-:Y:S01]  /*47c0*/  IMAD.WIDE R64, R0, 0x2, R62 ;  /* 0x0000000200407825 */ /* 0x002fe200078e023e */
[----:B------:R-:W-:Y:S02]  /*47d0*/  SHF.R.U32.HI R0, RZ, 0x8, R116 ;  /* 0x00000008ff007819 */ /* 0x000fe40000011674 */
[----:B------:R-:W-:Y:S02]  /*47e0*/  ISETP.GE.AND P4, PT, R73, UR13, PT ;  /* 0x0000000d49007c0c */ /* 0x000fe4000bf86270 */
[----:B------:R-:W-:-:S02]  /*47f0*/  SGXT.U32 R0, R0, 0x1 ;  /* 0x000000010000781a */ /* 0x000fc40000000000 */
[----:B------:R-:W-:Y:S02]  /*4800*/  SGXT.U32 R5, R5, 0x1 ;  /* 0x000000010505781a */ /* 0x000fe40000000000 */
[----:B------:R-:W-:Y:S02]  /*4810*/  PRMT R99, RZ, 0x7610, R99 ;  /* 0x00007610ff637816 */ /* 0x000fe40000000063 */
[----:B------:R-:W-:Y:S02]  /*4820*/  LOP3.LUT R72, R74, 0x70, RZ, 0xfc, !PT ;  /* 0x000000704a487812 */ /* 0x000fe400078efcff */
[----:B------:R-:W-:Y:S02]  /*4830*/  LOP3.LUT R0, R0, 0x72, RZ, 0xfc, !PT ;  /* 0x0000007200007812 */ /* 0x000fe400078efcff */
[----:B------:R-:W-:Y:S01]  /*4840*/  LOP3.LUT R5, R5, 0x70, RZ, 0xfc, !PT ;  /* 0x0000007005057812 */ /* 0x000fe200078efcff */
[----:B------:R1:W5:Y:S01]  /*4850*/  @!P0 LDG.E.U16 R99, desc[UR14][R66.64] ;  /* 0x0000000e42638981 */ /* 0x000362000c1e1500 */
[----:B------:R-:W-:-:S02]  /*4860*/  ISETP.GE.AND P1, PT, R72, UR13, PT ;  /* 0x0000000d48007c0c */ /* 0x000fc4000bf26270 */
[----:B------:R-:W-:Y:S01]  /*4870*/  PRMT R100, RZ, 0x7610, R100 ;  /* 0x00007610ff647816 */ /* 0x000fe20000000064 */
[----:B0-----:R-:W-:Y:S02]  /*4880*/  IMAD R0, R0, R4, RZ ;  /* 0x0000000400007224 */ /* 0x001fe400078e02ff */
[----:B------:R-:W-:Y:S01]  /*4890*/  IMAD R5, R5, R6, RZ ;  /* 0x0000000605057224 */ /* 0x000fe200078e02ff */
[----:B------:R-:W0:Y:S01]  /*48a0*/  LDC R4, c[0x0][0x238] ;  /* 0x00008e00ff047b82 */ /* 0x000e220000000800 */
[----:B------:R-:W-:Y:S01]  /*48b0*/  PRMT R101, RZ, 0x7610, R101 ;  /* 0x00007610ff657816 */ /* 0x000fe20000000065 */
[----:B------:R1:W5:Y:S02]  /*48c0*/  @!P4 LDG.E.U16 R100, desc[UR14][R64.64] ;  /* 0x0000000e4064c981 */ /* 0x000364000c1e1500 */
[----:B-1----:R-:W-:-:S04]  /*48d0*/  LOP3.LUT R66, R74, 0x72, RZ, 0xfc, !PT ;  /* 0x000000724a427812 */ /* 0x002fc800078efcff */
[----:B------:R-:W1:Y:S01]  /*48e0*/  LDC R6, c[0x0][0x238] ;  /* 0x00008e00ff067b82 */ /* 0x000e620000000800 */
[----:B------:R-:W-:Y:S01]  /*48f0*/  ISETP.GE.AND P0, PT, R66, UR13, PT ;  /* 0x0000000d42007c0c */ /* 0x000fe2000bf06270 */
[----:B------:R-:W-:Y:S01]  /*4900*/  IMAD.WIDE R64, R5, 0x2, R62 ;  /* 0x0000000205407825 */ /* 0x000fe200078e023e */
[----:B------:R-:W-:-:S04]  /*4910*/  PRMT R102, RZ, 0x7610, R102 ;  /* 0x00007610ff667816 */ /* 0x000fc80000000066 */
[----:B------:R0:W5:Y:S01]  /*4920*/  @!P1 LDG.E.U16 R101, desc[UR14][R64.64] ;  /* 0x0000000e40659981 */ /* 0x000162000c1e1500 */
[----:B------:R-:W-:Y:S01]  /*4930*/  SHF.R.U32.HI R5, RZ, 0x8, R116 ;  /* 0x00000008ff057819 */ /* 0x000fe20000011674 */
[----:B0-----:R-:W-:Y:S01]  /*4940*/  IMAD.WIDE R64, R0, 0x2, R62 ;  /* 0x0000000200407825 */ /* 0x001fe200078e023e */
[----:B------:R-:W-:Y:S02]  /*4950*/  SHF.R.U32.HI R0, RZ, 0x8, R116 ;  /* 0x00000008ff007819 */ /* 0x000fe40000011674 */
[----:B------:R-:W-:Y:S02]  /*4960*/  SGXT.U32 R5, R5, 0x1 ;  /* 0x000000010505781a */ /* 0x000fe40000000000 */
[----:B------:R-:W-:Y:S01]  /*4970*/  SGXT.U32 R0, R0, 0x1 ;  /* 0x000000010000781a */ /* 0x000fe20000000000 */
[----:B------:R0:W5:Y:S01]  /*4980*/  @!P0 LDG.E.U16 R102, desc[UR14][R64.64] ;  /* 0x0000000e40668981 */ /* 0x000162000c1e1500 */
[----:B------:R-:W-:Y:S02]  /*4990*/  LOP3.LUT R5, R5, 0x74, RZ, 0xfc, !PT ;  /* 0x0000007405057812 */ /* 0x000fe400078efcff */
[----:B------:R-:W-:-:S02]  /*49a0*/  LOP3.LUT R0, R0, 0x76, RZ, 0xfc, !PT ;  /* 0x0000007600007812 */ /* 0x000fc400078efcff */
[----:B0-----:R-:W-:-:S03]  /*49b0*/  LOP3.LUT R64, R74, 0x74, RZ, 0xfc, !PT ;  /* 0x000000744a407812 */ /* 0x001fc600078efcff */
[----:B------:R-:W-:Y:S02]  /*49c0*/  IMAD R0, R0, R4, RZ ;  /* 0x0000000400007224 */ /* 0x000fe400078e02ff */
[----:B-1----:R-:W-:Y:S01]  /*49d0*/  IMAD R5, R5, R6, RZ ;  /* 0x0000000605057224 */ /* 0x002fe200078e02ff */
[----:B------:R-:W-:Y:S01]  /*49e0*/  ISETP.GE.AND P0, PT, R64, UR13, PT ;  /* 0x0000000d40007c0c */ /* 0x000fe2000bf06270 */
[----:B------:R-:W0:Y:S01]  /*49f0*/  LDC R4, c[0x0][0x238] ;  /* 0x00008e00ff047b82 */ /* 0x000e220000000800 */
[----:B------:R-:W-:Y:S02]  /*4a00*/  LOP3.LUT R64, R74, 0x76, RZ, 0xfc, !PT ;  /* 0x000000764a407812 */ /* 0x000fe400078efcff */
[----:B------:R-:W-:Y:S02]  /*4a10*/  PRMT R103, RZ, 0x7610, R103 ;  /* 0x00007610ff677816 */ /* 0x000fe40000000067 */
[----:B------:R-:W-:-:S03]  /*4a20*/  ISETP.GE.AND P1, PT, R64, UR13, PT ;  /* 0x0000000d40007c0c */ /* 0x000fc6000bf26270 */
[----:B------:R-:W1:Y:S01]  /*4a30*/  LDC R6, c[0x0][0x238] ;  /* 0x00008e00ff067b82 */ /* 0x000e620000000800 */
        /* <DEDUP_REMOVED lines=18> */
[----:B------:R-:W-:Y:S01]  /*4b60*/  ISETP.GE.AND P1, PT, R64, UR13, PT ;  /* 0x0000000d40007c0c */ /* 0x000fe2000bf26270 */
[----:B------:R-:W-:-:S06]  /*4b70*/  IMAD.WIDE R64, R5, 0x2, R62 ;  /* 0x0000000205407825 */ /* 0x000fcc00078e023e */
[----:B------:R1:W5:Y:S02]  /*4b80*/  @!P0 LDG.E.U16 R105, desc[UR14][R64.64] ;  /* 0x0000000e40698981 */ /* 0x000364000c1e1500 */
[----:B-1----:R-:W-:Y:S01]  /*4b90*/  IMAD.WIDE R64, R0, 0x2, R62 ;  /* 0x0000000200407825 */ /* 0x002fe200078e023e */
[----:B------:R-:W-:-:S04]  /*4ba0*/  SHF.R.U32.HI R0, RZ, 0x8, R116 ;  /* 0x00000008ff007819 */ /* 0x000fc80000011674 */
[----:B------:R-:W-:-:S04]  /*4bb0*/  SGXT.U32 R0, R0, 0x1 ;  /* 0x000000010000781a */ /* 0x000fc80000000000 */
[----:B------:R-:W-:Y:S02]  /*4bc0*/  LOP3.LUT R0, R0, 0x7c, RZ, 0xfc, !PT ;  /* 0x0000007c00007812 */ /* 0x000fe400078efcff */
[----:B------:R-:W-:-:S03]  /*4bd0*/  PRMT R106, RZ, 0x7610, R106 ;  /* 0x00007610ff6a7816 */ /* 0x000fc6000000006a */
[----:B0-----:R-:W-:Y:S02]  /*4be0*/  IMAD R0, R0, R4, RZ ;  /* 0x0000000400007224 */ /* 0x001fe400078e02ff */
[----:B------:R-:W0:Y:S01]  /*4bf0*/  LDC R4, c[0x0][0x238] ;  /* 0x00008e00ff047b82 */ /* 0x000e220000000800 */
[----:B------:R1:W5:Y:S02]  /*4c00*/  @!P1 LDG.E.U16 R106, desc[UR14][R64.64] ;  /* 0x0000000e406a9981 */ /* 0x000364000c1e1500 */
[----:B-1----:R-:W-:-:S04]  /*4c10*/  LOP3.LUT R64, R74, 0x7c, RZ, 0xfc, !PT ;  /* 0x0000007c4a407812 */ /* 0x002fc800078efcff */
[----:B------:R-:W-:Y:S01]  /*4c20*/  ISETP.GE.AND P0, PT, R64, UR13, PT ;  /* 0x0000000d40007c0c */ /* 0x000fe2000bf06270 */
[----:B------:R-:W-:Y:S01]  /*4c30*/  IMAD.WIDE R64, R0, 0x2, R62 ;  /* 0x0000000200407825 */ /* 0x000fe200078e023e */
[----:B------:R-:W-:Y:S02]  /*4c40*/  SHF.R.U32.HI R0, RZ, 0x8, R116 ;  /* 0x00000008ff007819 */ /* 0x000fe40000011674 */
[----:B------:R-:W-:Y:S02]  /*4c50*/  PRMT R107, RZ, 0x7610, R107 ;  /* 0x00007610ff6b7816 */ /* 0x000fe4000000006b */
[----:B------:R-:W-:-:S04]  /*4c60*/  SGXT.U32 R0, R0, 0x1 ;  /* 0x000000010000781a */ /* 0x000fc80000000000 */
[----:B------:R-:W-:-:S03]  /*4c70*/  LOP3.LUT R0, R0, 0x7e, RZ, 0xfc, !PT ;  /* 0x0000007e00007812 */ /* 0x000fc600078efcff */
[----:B------:R1:W5:Y:S02]  /*4c80*/  @!P0 LDG.E.U16 R107, desc[UR14][R64.64] ;  /* 0x0000000e406b8981 */ /* 0x000364000c1e1500 */
[----:B0-----:R-:W-:Y:S01]  /*4c90*/  IMAD R0, R0, R4, RZ ;  /* 0x0000000400007224 */ /* 0x001fe200078e02ff */
[----:B-1----:R-:W-:-:S04]  /*4ca0*/  LOP3.LUT R64, R115, 0x7f, RZ, 0xc0, !PT ;  /* 0x0000007f73407812 */ /* 0x002fc800078ec0ff */
[----:B------:R-:W-:Y:S01]  /*4cb0*/  ISETP.GE.AND P0, PT, R64, UR13, PT ;  /* 0x0000000d40007c0c */ /* 0x000fe2000bf06270 */
[----:B------:R-:W-:Y:S02]  /*4cc0*/  IMAD.WIDE R64, R0, 0x2, R62 ;  /* 0x0000000200407825 */ /* 0x000fe400078e023e */
[----:B------:R-:W2:Y:S01]  /*4cd0*/  LDL.LU R0, [R1] ;  /* 0x0000000001007983 */ /* 0x000ea20000300800 */
[----:B------:R-:W-:Y:S02]  /*4ce0*/  LOP3.LUT R74, R74, 0x7e, RZ, 0xfc, !PT ;  /* 0x0000007e4a4a7812 */ /* 0x000fe400078efcff */
[----:B------:R-:W-:Y:S01]  /*4cf0*/  PRMT R108, RZ, 0x7610, R108 ;  /* 0x00007610ff6c7816 */ /* 0x000fe2000000006c */
[----:B------:R-:W4:Y:S01]  /*4d00*/  LDL.LU R9, [R1+0x4] ;  /* 0x0000040001097983 */ /* 0x000f220000300800 */
[----:B------:R-:W-:Y:S02]  /*4d10*/  ISETP.GE.AND P1, PT, R74, UR13, PT ;  /* 0x0000000d4a007c0c */ /* 0x000fe4000bf26270 */
[----:B------:R-:W-:Y:S01]  /*4d20*/  PRMT R109, RZ, 0x7610, R109 ;  /* 0x00007610ff6d7816 */ /* 0x000fe2000000006d */
[----:B------:R-:W3:Y:S01]  /*4d30*/  LDL.LU R8, [R1+0x38] ;  /* 0x0000380001087983 */ /* 0x000ee20000300800 */
[----:B------:R-:W-:-:S03]  /*4d40*/  PRMT R110, RZ, 0x7610, R110 ;  /* 0x00007610ff6e7816 */ /* 0x000fc6000000006e */
[----:B------:R-:W5:Y:S04]  /*4d50*/  LDL.LU R5, [R1+0x3c] ;  /* 0x00003c0001057983 */ /* 0x000f680000300800 */
[----:B------:R-:W3:Y:S04]  /*4d60*/  LDL.LU R4, [R1+0x40] ;  /* 0x0000400001047983 */ /* 0x000ee80000300800 */
[----:B------:R0:W3:Y:S01]  /*4d70*/  @!P1 LDG.E.U16 R108, desc[UR14][R64.64] ;  /* 0x0000000e406c9981 */ /* 0x0000e2000c1e1500 */
[----:B------:R-:W-:Y:S02]  /*4d80*/  PRMT R111, RZ, 0x7610, R111 ;  /* 0x00007610ff6f7816 */ /* 0x000fe4000000006f */
[----:B------:R-:W-:Y:S01]  /*4d90*/  PRMT R112, RZ, 0x7610, R112 ;  /* 0x00007610ff707816 */ /* 0x000fe20000000070 */
[----:B------:R-:W3:Y:S01]  /*4da0*/  LDL.LU R6, [R1+0x44] ;  /* 0x0000440001067983 */ /* 0x000ee20000300800 */
[----:B0-----:R-:W-:-:S02]  /*4db0*/  IMAD.MOV.U32 R64, RZ, RZ, R71 ;  /* 0x000000ffff407224 */ /* 0x001fc400078e0047 */
[----:B------:R-:W-:Y:S02]  /*4dc0*/  IMAD.MOV.U32 R65, RZ, RZ, R70 ;  /* 0x000000ffff417224 */ /* 0x000fe400078e0046 */
[----:B------:R-:W-:Y:S01]  /*4dd0*/  IMAD.WIDE R66, R2, 0x2, R64 ;  /* 0x0000000202427825 */ /* 0x000fe200078e0240 */
[----:B------:R-:W-:Y:S06]  /*4de0*/  BAR.SYNC.DEFER_BLOCKING 0x0 ;  /* 0x0000000000007b1d */ /* 0x000fec0000010000 */
[----:B------:R0:W3:Y:S02]  /*4df0*/  @!P0 LDG.E.U16 R109, desc[UR14][R66.64] ;  /* 0x0000000e426d8981 */ /* 0x0000e4000c1e1500 */
[----:B0-----:R-:W-:-:S02]  /*4e00*/  IMAD.MOV.U32 R66, RZ, RZ, R68 ;  /* 0x000000ffff427224 */ /* 0x001fc400078e0044 */
[----:B------:R-:W-:Y:S02]  /*4e10*/  IMAD.MOV.U32 R67, RZ, RZ, R69 ;  /* 0x000000ffff437224 */ /* 0x000fe400078e0045 */
[----:B------:R-:W-:-:S05]  /*4e20*/  IMAD.WIDE R68, R2, 0x2, R66 ;  /* 0x0000000202447825 */ /* 0x000fca00078e0242 */
[----:B------:R0:W3:Y:S02]  /*4e30*/  @!P0 LDG.E.U16 R110, desc[UR14][R68.64] ;  /* 0x0000000e446e8981 */ /* 0x0000e4000c1e1500 */
[----:B0-----:R-:W-:Y:S02]  /*4e40*/  IMAD.MOV.U32 R68, RZ, RZ, R77 ;  /* 0x000000ffff447224 */ /* 0x001fe400078e004d */
[----:B------:R-:W-:Y:S02]  /*4e50*/  IMAD.MOV.U32 R69, RZ, RZ, R75 ;  /* 0x000000ffff457224 */ /* 0x000fe400078e004b */
[----:B------:R-:W-:-:S05]  /*4e60*/  IMAD.WIDE R70, R2, 0x2, R68 ;  /* 0x0000000202467825 */ /* 0x000fca00078e0244 */
[----:B------:R0:W3:Y:S02]  /*4e70*/  @!P0 LDG.E.U16 R111, desc[UR14][R70.64] ;  /* 0x0000000e466f8981 */ /* 0x0000e4000c1e1500 */
[----:B0-----:R-:W-:Y:S02]  /*4e80*/  IMAD.MOV.U32 R70, RZ, RZ, R81 ;  /* 0x000000ffff467224 */ /* 0x001fe400078e0051 */
[----:B------:R-:W-:Y:S02]  /*4e90*/  IMAD.MOV.U32 R71, RZ, RZ, R79 ;  /* 0x000000ffff477224 */ /* 0x000fe400078e004f */
[----:B------:R-:W-:Y:S01]  /*4ea0*/  IMAD.WIDE R72, R2, 0x2, R70 ;  /* 0x0000000202487825 */ /* 0x000fe200078e0246 */
[----:B------:R-:W-:-:S04]  /*4eb0*/  PRMT R113, RZ, 0x7610, R113 ;  /* 0x00007610ff717816 */ /* 0x000fc80000000071 */
[----:B------:R0:W3:Y:S02]  /*4ec0*/  @!P0 LDG.E.U16 R112, desc[UR14][R72.64] ;  /* 0x0000000e48708981 */ /* 0x0000e4000c1e1500 */
[----:B0-----:R-:W-:Y:S02]  /*4ed0*/  IMAD.MOV.U32 R72, RZ, RZ, R85 ;  /* 0x000000ffff487224 */ /* 0x001fe400078e0055 */
[----:B------:R-:W-:Y:S02]  /*4ee0*/  IMAD.MOV.U32 R73, RZ, RZ, R83 ;  /* 0x000000ffff497224 */ /* 0x000fe400078e0053 */
[----:B------:R-:W-:Y:S01]  /*4ef0*/  IMAD.WIDE R74, R2, 0x2, R72 ;  /* 0x00000002024a7825 */ /* 0x000fe200078e0248 */
[----:B------:R-:W-:-:S04]  /*4f00*/  LOP3.LUT P1, RZ, R115, 0x100, RZ, 0xc0, !PT ;  /* 0x0000010073ff7812 */ /* 0x000fc8000782c0ff */
[----:B------:R0:W3:Y:S02]  /*4f10*/  @!P0 LDG.E.U16 R113, desc[UR14][R74.64] ;  /* 0x0000000e4a718981 */ /* 0x0000e4000c1e1500 */
[C---:B0-----:R-:W-:Y:S02]  /*4f20*/  IMAD.SHL.U32 R74, R115.reuse, 0x100, RZ ;  /* 0x00000100734a7824 */ /* 0x041fe400078e00ff */
[----:B------:R-:W-:-:S05]  /*4f30*/  IMAD.SHL.U32 R115, R115, 0x2, RZ ;  /* 0x0000000273737824 */ /* 0x000fca00078e00ff */
[----:B------:R-:W-:Y:S02]  /*4f40*/  LOP3.LUT R115, R74, 0xc07e, R115, 0xc8, !PT ;  /* 0x0000c07e4a737812 */ /* 0x000fe400078ec873 */
[----:B------:R-:W-:-:S04]  /*4f50*/  SEL R74, RZ, 0x90, !P1 ;  /* 0x00000090ff4a7807 */ /* 0x000fc80004800000 */
[----:B------:R-:W-:-:S05]  /*4f60*/  LOP3.LUT R115, R115, R74, RZ, 0x3c, !PT ;  /* 0x0000004a73737212 */ /* 0x000fca00078e3cff */
[----:B------:R2:W-:Y:S02]  /*4f70*/  STS.U16 [R115+UR12+0x1000], R84 ;  /* 0x0010005473007988 */ /* 0x0005e4000800040c */
[----:B--2---:R-:W-:Y:S02]  /*4f80*/  IMAD.MOV.U32 R84, RZ, RZ, R0 ;  /* 0x000000ffff547224 */ /* 0x004fe400078e0000 */
[----:B------:R-:W2:Y:S01]  /*4f90*/  LDL.LU R0, [R1+0x48] ;  /* 0x0000480001007983 */ /* 0x000ea20000300800 */
[----:B------:R-:W-:Y:S02]  /*4fa0*/  IMAD.MOV.U32 R75, RZ, RZ, R87 ;  /* 0x000000ffff4b7224 */ /* 0x000fe400078e0057 */
[----:B----4-:R-:W-:Y:S01]  /*4fb0*/  IMAD.MOV.U32 R87, RZ, RZ, R9 ;  /* 0x000000ffff577224 */ /* 0x010fe200078e0009 */
[----:B------:R3:W-:Y:S01]  /*4fc0*/  STS.U16 [R115+UR12+0x1400], R86 ;  /* 0x0014005673007988 */ /* 0x0007e2000800040c */
[----:B------:R-:W-:-:S03]  /*4fd0*/  IMAD.MOV.U32 R74, RZ, RZ, R89 ;  /* 0x000000ffff4a7224 */ /* 0x000fc600078e0059 */
[----:B------:R-:W4:Y:S01]  /*4fe0*/  LDL.LU R9, [R1+0x4c] ;  /* 0x00004c0001097983 */ /* 0x000f220000300800 */
[----:B-----5:R-:W-:-:S03]  /*4ff0*/  IMAD.MOV.U32 R89, RZ, RZ, R5 ;  /* 0x000000ffff597224 */ /* 0x020fc600078e0005 */
[----:B------:R0:W-:Y:S01]  /*5000*/  STS.U16 [R115+UR12+0x1800], R88 ;  /* 0x0018005873007988 */ /* 0x0001e2000800040c */
[----:B---3--:R-:W-:-:S03]  /*5010*/  IMAD.MOV.U32 R86, RZ, RZ, R8 ;  /* 0x000000ffff567224 */ /* 0x008fc600078e0008 */
[----:B------:R-:W3:Y:S04]  /*5020*/  LDL.LU R8, [R1+0x50] ;  /* 0x0000500001087983 */ /* 0x000ee80000300800 */
[----:B------:R-:W5:Y:S01]  /*5030*/  LDL.LU R5, [R1+0x54] ;  /* 0x0000540001057983 */ /* 0x000f620000300800 */
[----:B0-----:R-:W-:-:S03]  /*5040*/  IMAD.MOV.U32 R88, RZ, RZ, R4 ;  /* 0x000000ffff587224 */ /* 0x001fc600078e0004 */
[----:B------:R-:W3:Y:S01]  /*5050*/  LDL.LU R4, [R1+0x58] ;  /* 0x0000580001047983 */ /* 0x000ee20000300800 */
[----:B------:R-:W-:Y:S02]  /*5060*/  IMAD.MOV.U32 R77, RZ, RZ, R91 ;  /* 0x000000ffff4d7224 */ /* 0x000fe400078e005b */
[----:B------:R-:W-:Y:S01]  /*5070*/  IMAD.MOV.U32 R91, RZ, RZ, R6 ;  /* 0x000000ffff5b7224 */ /* 0x000fe200078e0006 */
[----:B------:R-:W-:Y:S04]  /*5080*/  STS.U16 [R115+UR12+0x1c00], R90 ;  /* 0x001c005a73007988 */ /* 0x000fe8000800040c */
[----:B------:R-:W3:Y:S01]  /*5090*/  LDL.LU R6, [R1+0x2c] ;  /* 0x00002c0001067983 */ /* 0x000ee20000300800 */
[----:B------:R-:W-:Y:S01]  /*50a0*/  PRMT R114, RZ, 0x7610, R114 ;  /* 0x00007610ff727816 */ /* 0x000fe20000000072 */
[----:B------:R-:W-:-:S02]  /*50b0*/  IMAD.WIDE R116, R2, 0x2, R74 ;  /* 0x0000000202747825 */ /* 0x000fc400078e024a */
[----:B------:R0:W-:Y:S04]  /*50c0*/  STS.U16 [R115+UR12], R76 ;  /* 0x0000004c73007988 */ /* 0x0001e8000800040c */
[----:B------:R1:W3:Y:S01]  /*50d0*/  @!P0 LDG.E.U16 R114, desc[UR14][R116.64] ;  /* 0x0000000e74728981 */ /* 0x0002e2000c1e1500 */
[----:B0-----:R-:W-:-:S03]  /*50e0*/  IMAD.MOV.U32 R76, RZ, RZ, R93 ;  /* 0x000000ffff4c7224 */ /* 0x001fc600078e005d */
[----:B------:R0:W-:Y:S01]  /*50f0*/  STS.U16 [R115+UR12+0x400], R78 ;  /* 0x0004004e73007988 */ /* 0x0001e2000800040c */
[----:B-1----:R-:W-:Y:S01]  /*5100*/  PRMT R116, RZ, 0x7610, R116 ;  /* 0x00007610ff747816 */ /* 0x002fe20000000074 */
[----:B------:R-:W-:Y:S01]  /*5110*/  IMAD.WIDE R118, R2, 0x2, R76 ;  /* 0x0000000202767825 */ /* 0x000fe200078e024c */
[----:B------:R-:W-:-:S03]  /*5120*/  PRMT R117, RZ, 0x7610, R117 ;  /* 0x00007610ff757816 */ /* 0x000fc60000000075 */
[----:B------:R-:W-:Y:S01]  /*5130*/  IMAD.MOV.U32 R79, RZ, RZ, R95 ;  /* 0x000000ffff4f7224 */ /* 0x000fe200078e005f */
[----:B------:R1:W3:Y:S01]  /*5140*/  @!P0 LDG.E.U16 R116, desc[UR14][R118.64] ;  /* 0x0000000e76748981 */ /* 0x0002e2000c1e1500 */
[----:B0-----:R-:W-:Y:S02]  /*5150*/  IMAD.MOV.U32 R78, RZ, RZ, R120 ;  /* 0x000000ffff4e7224 */ /* 0x001fe400078e0078 */
[----:B------:R-:W-:Y:S01]  /*5160*/  IMAD.MOV.U32 R81, RZ, RZ, R121 ;  /* 0x000000ffff517224 */ /* 0x000fe200078e0079 */
[----:B------:R0:W-:Y:S01]  /*5170*/  STS.U16 [R115+UR12+0x800], R80 ;  /* 0x0008005073007988 */ /* 0x0001e2000800040c */
[----:B-1----:R-:W-:-:S04]  /*5180*/  IMAD.WIDE R118, R2, 0x2, R78 ;  /* 0x0000000202767825 */ /* 0x002fc800078e024e */
[----:B0-----:R-:W-:Y:S01]  /*5190*/  IMAD.MOV.U32 R80, RZ, RZ, R122 ;  /* 0x000000ffff507224 */ /* 0x001fe200078e007a */
[----:B------:R0:W3:Y:S01]  /*51a0*/  @!P0 LDG.E.U16 R117, desc[UR14][R118.64] ;  /* 0x0000000e76758981 */ /* 0x0000e2000c1e1500 */
[----:B------:R-:W-:Y:S02]  /*51b0*/  IMAD.MOV.U32 R83, RZ, RZ, R123 ;  /* 0x000000ffff537224 */ /* 0x000fe400078e007b */
[----:B------:R-:W-:Y:S01]  /*51c0*/  IMAD.WIDE R120, R2, 0x2, R80 ;  /* 0x0000000202787825 */ /* 0x000fe200078e0250 */
[----:B------:R1:W-:Y:S01]  /*51d0*/  STS.U16 [R115+UR12+0xc00], R82 ;  /* 0x000c005273007988 */ /* 0x0003e2000800040c */
[----:B0-----:R-:W-:Y:S02]  /*51e0*/  PRMT R118, RZ, 0x7610, R118 ;  /* 0x00007610ff767816 */ /* 0x001fe40000000076 */
[----:B-1----:R-:W-:Y:S02]  /*51f0*/  IMAD.MOV.U32 R82, RZ, RZ, R124 ;  /* 0x000000ffff527224 */ /* 0x002fe400078e007c */
[----:B--2---:R-:W-:-:S02]  /*5200*/  IMAD.MOV.U32 R90, RZ, RZ, R0 ;  /* 0x000000ffff5a7224 */ /* 0x004fc400078e0000 */
[----:B------:R0:W2:Y:S04]  /*5210*/  @!P0 LDG.E.U16 R118, desc[UR14][R120.64] ;  /* 0x0000000e78768981 */ /* 0x0000a8000c1e1500 */
[----:B------:R-:W2:Y:S01]  /*5220*/  LDL.LU R0, [R1+0x28] ;  /* 0x0000280001007983 */ /* 0x000ea20000300800 */
[----:B------:R-:W-:Y:S01]  /*5230*/  PRMT R119, RZ, 0x7610, R119 ;  /* 0x00007610ff777816 */ /* 0x000fe20000000077 */
[----:B------:R-:W-:Y:S02]  /*5240*/  IMAD.MOV.U32 R85, RZ, RZ, R125 ;  /* 0x000000ffff557224 */ /* 0x000fe400078e007d */
[----:B0-----:R-:W-:-:S05]  /*5250*/  IMAD.WIDE R120, R2, 0x2, R82 ;  /* 0x0000000202787825 */ /* 0x001fca00078e0252 */
[----:B------:R0:W2:Y:S01]  /*5260*/  @!P0 LDG.E.U16 R119, desc[UR14][R120.64] ;  /* 0x0000000e78778981 */ /* 0x0000a2000c1e1500 */
[----:B------:R-:W-:Y:S01]  /*5270*/  IMAD.WIDE R122, R2, 0x2, R84 ;  /* 0x00000002027a7825 */ /* 0x000fe200078e0254 */
[----:B0-----:R-:W-:Y:S02]  /*5280*/  PRMT R120, RZ, 0x7610, R120 ;  /* 0x00007610ff787816 */ /* 0x001fe40000000078 */
[----:B------:R-:W-:-:S04]  /*5290*/  PRMT R121, RZ, 0x7610, R121 ;  /* 0x00007610ff797816 */ /* 0x000fc80000000079 */
[----:B------:R0:W2:Y:S01]  /*52a0*/  @!P0 LDG.E.U16 R120, desc[UR14][R122.64] ;  /* 0x0000000e7a788981 */ /* 0x0000a2000c1e1500 */
[----:B------:R-:W-:-:S04]  /*52b0*/  IMAD.WIDE R124, R2, 0x2, R88 ;  /* 0x00000002027c7825 */ /* 0x000fc800078e0258 */
[----:B0-----:R-:W-:-:S05]  /*52c0*/  IMAD.WIDE R122, R2, 0x2, R86 ;  /* 0x00000002027a7825 */ /* 0x001fca00078e0256 */
[----:B------:R0:W2:Y:S02]  /*52d0*/  @!P0 LDG.E.U16 R121, desc[UR14][R122.64] ;  /* 0x0000000e7a798981 */ /* 0x0000a4000c1e1500 */
[----:B0-----:R-:W-:Y:S02]  /*52e0*/  PRMT R122, RZ, 0x7610, R122 ;  /* 0x00007610ff7a7816 */ /* 0x001fe4000000007a */
[----:B------:R0:W-:Y:S01]  /*52f0*/  STS.U16 [R115+UR12+0x2800], R19 ;  /* 0x0028001373007988 */ /* 0x0001e2000800040c */
[----:B------:R-:W-:-:S03]  /*5300*/  PRMT R123, RZ, 0x7610, R123 ;  /* 0x00007610ff7b7816 */ /* 0x000fc6000000007b */
[----:B------:R1:W2:Y:S01]  /*5310*/  @!P0 LDG.E.U16 R122, desc[UR14][R124.64] ;  /* 0x0000000e7c7a8981 */ /* 0x0002a2000c1e1500 */
[----:B----4-:R-:W-:-:S03]  /*5320*/  IMAD.MOV.U32 R93, RZ, RZ, R9 ;  /* 0x000000ffff5d7224 */ /* 0x010fc600078e0009 */
[----:B------:R3:W-:Y:S01]  /*5330*/  STS.U16 [R115+UR12+0x2000], R92 ;  /* 0x0020005c73007988 */ /* 0x0007e2000800040c */
[----:B-----5:R-:W-:Y:S01]  /*5340*/  IMAD.MOV.U32 R95, RZ, RZ, R5 ;  /* 0x000000ffff5f7224 */ /* 0x020fe200078e0005 */
[----:B0-----:R-:W0:Y:S01]  /*5350*/  S2R R19, SR_TID.X ;  /* 0x0000000000137919 */ /* 0x001e220000002100 */
[C---:B-1----:R-:W-:Y:S01]  /*5360*/  IMAD.WIDE R124, R2.reuse, 0x2, R90 ;  /* 0x00000002027c7825 */ /* 0x042fe200078e025a */
[----:B------:R1:W-:Y:S03]  /*5370*/  STS.U16 [R115+UR12+0x2400], R94 ;  /* 0x0024005e73007988 */ /* 0x0003e6000800040c */
[----:B---3--:R-:W-:Y:S01]  /*5380*/  IMAD.MOV.U32 R92, RZ, RZ, R8 ;  /* 0x000000ffff5c7224 */ /* 0x008fe200078e0008 */
[----:B------:R3:W4:Y:S03]  /*5390*/  @!P0 LDG.E.U16 R123, desc[UR14][R124.64] ;  /* 0x0000000e7c7b8981 */ /* 0x000726000c1e1500 */
[----:B------:R-:W-:-:S04]  /*53a0*/  IMAD.WIDE R8, R2, 0x2, R92 ;  /* 0x0000000202087825 */ /* 0x000fc800078e025c */
[----:B-1----:R-:W-:Y:S01]  /*53b0*/  IMAD.MOV.U32 R94, RZ, RZ, R4 ;  /* 0x000000ffff5e7224 */ /* 0x002fe200078e0004 */
[----:B------:R1:W-:Y:S01]  /*53c0*/  STS.U16 [R115+UR12+0x2c00], R23 ;  /* 0x002c001773007988 */ /* 0x0003e2000800040c */
[----:B---3--:R-:W-:Y:S02]  /*53d0*/  PRMT R124, RZ, 0x7610, R124 ;  /* 0x00007610ff7c7816 */ /* 0x008fe4000000007c */
[----:B------:R-:W-:Y:S01]  /*53e0*/  IMAD.WIDE R4, R2, 0x2, R94 ;  /* 0x0000000202047825 */ /* 0x000fe200078e025e */
[----:B------:R-:W-:Y:S01]  /*53f0*/  PRMT R125, RZ, 0x7610, R125 ;  /* 0x00007610ff7d7816 */ /* 0x000fe2000000007d */
[----:B------:R3:W-:Y:S01]  /*5400*/  STS.U16 [R115+UR12+0x3000], R59 ;  /* 0x0030003b73007988 */ /* 0x0007e2000800040c */
[----:B-1----:R-:W1:Y:S03]  /*5410*/  S2R R23, SR_TID.X ;  /* 0x0000000000177919 */ /* 0x002e660000002100 */
[----:B------:R-:W5:Y:S04]  /*5420*/  @!P0 LDG.E.U16 R124, desc[UR14][R8.64] ;  /* 0x0000000e087c8981 */ /* 0x000f68000c1e1500 */
[----:B------:R2:W4:Y:S04]  /*5430*/  @!P0 LDG.E.U16 R125, desc[UR14][R4.64] ;  /* 0x0000000e047d8981 */ /* 0x000528000c1e1500 */
[----:B------:R-:W5:Y:S04]  /*5440*/  LDL.LU.64 R8, [R1+0x80] ;  /* 0x0000800001087983 */ /* 0x000f680000300a00 */
[----:B------:R-:W4:Y:S04]  /*5450*/  LDL.LU.64 R4, [R1+0x78] ;  /* 0x0000780001047983 */ /* 0x000f280000300a00 */
[----:B---3--:R-:W3:Y:S01]  /*5460*/  LDL.LU R59, [R1+0x8] ;  /* 0x00000800013b7983 */ /* 0x008ee20000300800 */
[----:B0-----:R-:W-:-:S05]  /*5470*/  IMAD.SHL.U32 R19, R19, 0x2, RZ ;  /* 0x0000000213137824 */ /* 0x001fca00078e00ff */
[----:B------:R-:W-:-:S04]  /*5480*/  LOP3.LUT R19, R19, 0x7e, RZ, 0xc0, !PT ;  /* 0x0000007e13137812 */ /* 0x000fc800078ec0ff */
[----:B-1----:R-:W-:Y:S02]  /*5490*/  LOP3.LUT R19, R19, 0x180, R23, 0xf8, !PT ;  /* 0x0000018013137812 */ /* 0x002fe400078ef817 */
[----:B------:R-:W-:-:S04]  /*54a0*/  LOP3.LUT R23, R23, 0x180, RZ, 0xc0, !PT ;  /* 0x0000018017177812 */ /* 0x000fc800078ec0ff */
[----:B------:R-:W-:Y:S01]  /*54b0*/  SHF.R.U32.HI R23, RZ, 0x3, R23 ;  /* 0x00000003ff177819 */ /* 0x000fe20000011617 */
[----:B------:R0:W-:Y:S03]  /*54c0*/  STS.U16 [R115+UR12+0x3400], R97 ;  /* 0x0034006173007988 */ /* 0x0001e6000800040c */
[----:B------:R-:W-:Y:S01]  /*54d0*/  LOP3.LUT R19, R19, R23, RZ, 0x3c, !PT ;  /* 0x0000001713137212 */ /* 0x000fe200078e3cff */
[----:B------:R1:W-:Y:S01]  /*54e0*/  STS.U16 [R115+UR12+0x3800], R101 ;  /* 0x0038006573007988 */ /* 0x0003e2000800040c */
[----:B------:R-:W-:-:S03]  /*54f0*/  LOP3.LUT R23, R115, 0x20, RZ, 0x3c, !PT ;  /* 0x0000002073177812 */ /* 0x000fc600078e3cff */
[----:B0-----:R-:W5:Y:S04]  /*5500*/  LDL.LU R97, [R1+0x10] ;  /* 0x0000100001617983 */ /* 0x001f680000300800 */
[----:B-1----:R-:W5:Y:S04]  /*5510*/  LDL.LU R101, [R1+0x1c] ;  /* 0x00001c0001657983 */ /* 0x002f680000300800 */
[----:B------:R0:W-:Y:S04]  /*5520*/  STS.U16 [R115+UR12+0x3c00], R105 ;  /* 0x003c006973007988 */ /* 0x0001e8000800040c */
[----:B------:R1:W-:Y:S04]  /*5530*/  STS.U16 [R23+UR12+0x100], R6 ;  /* 0x0001000617007988 */ /* 0x0003e8000800040c */
[----:B0-----:R-:W5:Y:S04]  /*5540*/  LDL.LU R105, [R1+0xc] ;  /* 0x00000c0001697983 */ /* 0x001f680000300800 */
[----:B-1----:R-:W5:Y:S04]  /*5550*/  LDL.LU R6, [R1+0x70] ;  /* 0x0000700001067983 */ /* 0x002f680000300800 */
[----:B--2---:R0:W-:Y:S04]  /*5560*/  STS.U16 [R23+UR12+0x500], R0 ;  /* 0x0005000017007988 */ /* 0x0041e8000800040c */
[----:B0-----:R-:W2:Y:S04]  /*5570*/  LDL.LU R0, [R1+0x6c] ;  /* 0x00006c0001007983 */ /* 0x001ea80000300800 */
[----:B------:R0:W-:Y:S02]  /*5580*/  STS.U16 [R23+UR12+0x1d00], R10 ;  /* 0x001d000a17007988 */ /* 0x0001e4000800040c */
[----:B0-----:R-:W0:Y:S01]  /*5590*/  S2R R10, SR_TID.X ;  /* 0x00000000000a7919 */ /* 0x001e220000002100 */
[----:B------:R-:W-:Y:S01]  /*55a0*/  LOP3.LUT R115, R115, 0x40, RZ, 0x3c, !PT ;  /* 0x0000004073737812 */ /* 0x000fe200078e3cff */
[----:B------:R-:W-:Y:S04]  /*55b0*/  STS.U16 [R23+UR12+0x1900], R7 ;  /* 0x0019000717007988 */ /* 0x000fe8000800040c */
[----:B------:R1:W-:Y:S04]  /*55c0*/  STS.U16 [R23+UR12+0x2100], R13 ;  /* 0x0021000d17007988 */ /* 0x0003e8000800040c */
[----:B------:R-:W-:Y:S04]  /*55d0*/  STS.U16 [R23+UR12+0x2500], R16 ;  /* 0x0025001017007988 */ /* 0x000fe8000800040c */
[----:B-1----:R-:W2:Y:S04]  /*55e0*/  LDL.LU R13, [R1+0x18] ;  /* 0x00001800010d7983 */ /* 0x002ea80000300800 */
[----:B------:R-:W-:Y:S01]  /*55f0*/  STS.U16 [R23+UR12+0x2900], R20 ;  /* 0x0029001417007988 */ /* 0x000fe2000800040c */
[----:B0-----:R-:W-:-:S04]  /*5600*/  LOP3.LUT P0, RZ, R10, 0x100, RZ, 0xc0, !PT ;  /* 0x000001000aff7812 */ /* 0x001fc8000780c0ff */
[----:B------:R-:W-:Y:S01]  /*5610*/  SEL R7, RZ, 0x90, !P0 ;  /* 0x00000090ff077807 */ /* 0x000fe20004000000 */
[----:B------:R-:W-:Y:S04]  /*5620*/  STS.U16 [R23+UR12+0x2d00], R56 ;  /* 0x002d003817007988 */ /* 0x000fe8000800040c */
[----:B------:R-:W-:Y:S04]  /*5630*/  STS.U16 [R23+UR12+0x3100], R60 ;  /* 0x0031003c17007988 */ /* 0x000fe8000800040c */
[----:B------:R-:W-:Y:S04]  /*5640*/  STS.U16 [R23+UR12+0x3500], R98 ;  /* 0x0035006217007988 */ /* 0x000fe8000800040c */
[----:B---3--:R0:W-:Y:S02]  /*5650*/  STS.U16 [R23+UR12+0x1100], R59 ;  /* 0x0011003b17007988 */ /* 0x0081e4000800040c */
[----:B0-----:R-:W0:Y:S02]  /*5660*/  S2R R59, SR_TID.X ;  /* 0x00000000003b7919 */ /* 0x001e240000002100 */
[----:B----4-:R1:W-:Y:S02]  /*5670*/  STS.U16 [R23+UR12+0x1500], R4 ;  /* 0x0015000417007988 */ /* 0x0103e4000800040c */
[----:B-1----:R-:W-:-:S02]  /*5680*/  IMAD.SHL.U32 R4, R10, 0x100, RZ ;  /* 0x000001000a047824 */ /* 0x002fc400078e00ff */
[----:B------:R-:W-:Y:S01]  /*5690*/  IMAD.SHL.U32 R10, R10, 0x80, RZ ;  /* 0x000000800a0a7824 */ /* 0x000fe200078e00ff */
[----:B-----5:R-:W-:Y:S04]  /*56a0*/  STS.U16 [R23+UR12+0xd00], R97 ;  /* 0x000d006117007988 */ /* 0x020fe8000800040c */
[----:B------:R1:W-:Y:S01]  /*56b0*/  STS.U16 [R23+UR12+0x900], R101 ;  /* 0x0009006517007988 */ /* 0x0003e2000800040c */
[----:B------:R-:W-:-:S03]  /*56c0*/  LOP3.LUT R19, R19, 0x2000, R10, 0xf8, !PT ;  /* 0x0000200013137812 */ /* 0x000fc600078ef80a */
[----:B------:R-:W-:Y:S04]  /*56d0*/  STS.U16 [R23+UR12+0x3900], R102 ;  /* 0x0039006617007988 */ /* 0x000fe8000800040c */
[----:B-1----:R-:W3:Y:S01]  /*56e0*/  LDL.LU R101, [R1+0x30] ;  /* 0x0000300001657983 */ /* 0x002ee20000300800 */
[----:B0-----:R-:W-:-:S03]  /*56f0*/  IMAD.SHL.U32 R59, R59, 0x2, RZ ;  /* 0x000000023b3b7824 */ /* 0x001fc600078e00ff */
[----:B------:R-:W4:Y:S02]  /*5700*/  LDL.LU R97, [R1+0x20] ;  /* 0x0000200001617983 */ /* 0x000f240000300800 */
[----:B------:R-:W-:Y:S02]  /*5710*/  LOP3.LUT R4, R4, 0xc07e, R59, 0xc8, !PT ;  /* 0x0000c07e04047812 */ /* 0x000fe400078ec83b */
[----:B------:R-:W5:Y:S02]  /*5720*/  LDL.LU R59, [R1+0x14] ;  /* 0x00001400013b7983 */ /* 0x000f640000300800 */
[----:B------:R-:W-:Y:S02]  /*5730*/  LOP3.LUT R4, R4, R7, RZ, 0x3c, !PT ;  /* 0x0000000704047212 */ /* 0x000fe400078e3cff */
[----:B------:R-:W3:Y:S04]  /*5740*/  LDL.LU R7, [R1+0x24] ;  /* 0x0000240001077983 */ /* 0x000ee80000300800 */
[----:B------:R-:W-:Y:S04]  /*5750*/  STS.U16 [R23+UR12+0x3d00], R106 ;  /* 0x003d006a17007988 */ /* 0x000fe8000800040c */
[----:B------:R-:W4:Y:S04]  /*5760*/  LDL.LU R10, [R1+0x34] ;  /* 0x00003400010a7983 */ /* 0x000f280000300800 */
[----:B--2---:R0:W-:Y:S04]  /*5770*/  STS.U16 [R115+UR12+0x1200], R0 ;  /* 0x0012000073007988 */ /* 0x0041e8000800040c */
[----:B0-----:R-:W2:Y:S01]  /*5780*/  LDL.LU R0, [R1+0x68] ;  /* 0x0000680001007983 */ /* 0x001ea20000300800 */
[----:B------:R-:W-:-:S03]  /*5790*/  LOP3.LUT R4, R4, 0x60, RZ, 0x3c, !PT ;  /* 0x0000006004047812 */ /* 0x000fc600078e3cff */
[----:B------:R0:W-:Y:S04]  /*57a0*/  STS.U16 [R115+UR12+0x1600], R3 ;  /* 0x0016000373007988 */ /* 0x0001e8000800040c */
[----:B------:R-:W-:Y:S04]  /*57b0*/  STS.U16 [R115+UR12+0xe00], R105 ;  /* 0x000e006973007988 */ /* 0x000fe8000800040c */
[----:B------:R-:W-:Y:S01]  /*57c0*/  STS.U16 [R115+UR12+0x1a00], R8 ;  /* 0x001a000873007988 */ /* 0x000fe2000800040c */
[----:B0-----:R-:W-:-:S03]  /*57d0*/  LOP3.LUT R3, R19, 0x40, RZ, 0x3c, !PT ;  /* 0x0000004013037812 */ /* 0x001fc600078e3cff */
[----:B------:R-:W-:Y:S04]  /*57e0*/  STS.U16 [R115+UR12+0x1e00], R11 ;  /* 0x001e000b73007988 */ /* 0x000fe8000800040c */
        /* <DEDUP_REMOVED lines=8> */
[----:B------:R-:W-:Y:S01]  /*5870*/  STS.U16 [R115+UR12+0x3e00], R107 ;  /* 0x003e006b73007988 */ /* 0x000fe2000800040c */
[----:B------:R-:W-:-:S04]  /*5880*/  USHF.L.U32 UR4, UR40, 0x8, URZ ;  /* 0x0000000828047899 */ /* 0x000fc8000800063f */
[----:B------:R-:W-:-:S04]  /*5890*/  ULOP3.LUT UR4, UR4, 0xc00, URZ, 0xc0, !UPT ;  /* 0x00000c0004047892 */ /* 0x000fc8000f8ec03f */
[----:B------:R-:W-:-:S04]  /*58a0*/  ULEA.HI UR4, UR12, UR4, URZ, 0x1c ;  /* 0x000000040c047291 */ /* 0x000fc8000f8fe03f */
[----:B------:R-:W-:Y:S01]  /*58b0*/  ULOP3.LUT UR16, UR4, 0x3fff, URZ, 0xc0, !UPT ;  /* 0x00003fff04107892 */ /* 0x000fe2000f8ec03f */
[----:B------:R-:W-:Y:S01]  /*58c0*/  UMOV UR19, 0x40000040 ;  /* 0x4000004000137882 */ /* 0x000fe20000000000 */
[----:B------:R-:W-:Y:S01]  /*58d0*/  UMOV UR17, 0x40000040 ;  /* 0x4000004000117882 */ /* 0x000fe20000000000 */
[----:B---3--:R0:W-:Y:S04]  /*58e0*/  STS.U16 [R115+UR12+0x600], R7 ;  /* 0x0006000773007988 */ /* 0x0081e8000800040c */
[----:B----4-:R-:W-:Y:S01]  /*58f0*/  STS.U16 [R115+UR12+0x200], R10 ;  /* 0x0002000a73007988 */ /* 0x010fe2000800040c */
[----:B------:R-:W-:Y:S01]  /*5900*/  UMOV UR4, URZ ;  /* 0x0000003f00047c82 */ /* 0x000fe20008000000 */
[----:B0-----:R-:W0:Y:S02]  /*5910*/  LDC R7, c[0x0][0x23c] ;  /* 0x00008f00ff077b82 */ /* 0x001e240000000800 */
[----:B------:R-:W-:Y:S04]  /*5920*/  STS.U16 [R4+UR12+0x300], R101 ;  /* 0x0003006504007988 */ /* 0x000fe8000800040c */
[----:B------:R-:W-:Y:S04]  /*5930*/  STS.U16 [R4+UR12+0x700], R97 ;  /* 0x0007006104007988 */ /* 0x000fe8000800040c */
[----:B-----5:R-:W-:Y:S04]  /*5940*/  STS.U16 [R4+UR12+0xb00], R59 ;  /* 0x000b003b04007988 */ /* 0x020fe8000800040c */
        /* <DEDUP_REMOVED lines=12> */
[----:B--2---:R1:W-:Y:S04]  /*5a10*/  STS.U16 [R4+UR12+0xf00], R0 ;  /* 0x000f000004007988 */ /* 0x0043e8000800040c */
        /* <DEDUP_REMOVED lines=15> */
[----:B------:R2:W-:Y:S01]  /*5b10*/  STS.U16 [R3+UR12+0x11e00], R125 ;  /* 0x011e007d03007988 */ /* 0x0005e2000800040c */
[----:B------:R3:W-:Y:S06]  /*5b20*/  MEMBAR.ALL.CTA ;  /* 0x0000000000007992 */ /* 0x0007ec0000008000 */
[----:B---3--:R-:W3:Y:S04]  /*5b30*/  FENCE.VIEW.ASYNC.S ;  /* 0x00000000000073c6 */ /* 0x008ee80000000000 */
[----:B-1----:R-:W4:Y:S01]  /*5b40*/  LDL.LU R0, [R1+0x64] ;  /* 0x0000640001007983 */ /* 0x002f220000300800 */
[----:B--2---:R-:W1:Y:S08]  /*5b50*/  LDC R3, c[0x0][0x238] ;  /* 0x00008e00ff037b82 */ /* 0x004e700000000800 */
[----:B---3--:R-:W-:Y:S06]  /*5b60*/  BAR.SYNC.DEFER_BLOCKING 0x0 ;  /* 0x0000000000007b1d */ /* 0x008fec0000010000 */
[----:B------:R-:W-:-:S06]  /*5b70*/  WARPGROUP.ARRIVE ;  /* 0x00000000000079c5 */ /* 0x000fcc0000000000 */
[----:B------:R-:W-:Y:S01]  /*5b80*/  HGMMA.64x64x16.F32 R24, gdesc[UR16].tnspA, R24 ;  /* 0x20e00000101879f0 */ /* 0x000fe20008700818 */
[----:B------:R-:W-:-:S04]  /*5b90*/  UIADD3 UR16, UP0, UR16, 0x80, URZ ;  /* 0x0000008010107890 */ /* 0x000fc8000ff1e03f */
[----:B------:R-:W-:-:S03]  /*5ba0*/  UIADD3.X UR5, UR4, 0x40000040, URZ, UP0, !UPT ;  /* 0x4000004004057890 */ /* 0x000fc600087fe43f */
[----:B------:R-:W-:-:S06]  /*5bb0*/  UMOV UR4, UR16 ;  /* 0x0000001000047c82 */ /* 0x000fcc0008000000 */
[----:B------:R-:W-:Y:S01]  /*5bc0*/  HGMMA.64x64x16.F32 R24, gdesc[UR4].tnspA, R24 ;  /* 0x20e00000041879f0 */ /* 0x000fe20008700818 */
[----:B------:R-:W-:Y:S02]  /*5bd0*/  UIADD3.64 UR20, UR4, 0x80, URZ ;  /* 0x0000008004147897 */ /* 0x000fe4000fffe03f */
[----:B------:R-:W-:-:S07]  /*5be0*/  UIADD3.64 UR24, UR4, 0x100, URZ ;  /* 0x0000010004187897 */ /* 0x000fce000fffe03f */
[----:B------:R-:W-:Y:S01]  /*5bf0*/  HGMMA.64x64x16.F32 R24, gdesc[UR20].tnspA, R24 ;  /* 0x20e00000141879f0 */ /* 0x000fe20008700818 */
[----:B------:R-:W-:-:S03]  /*5c00*/  UIADD3.64 UR28, UR4, 0x180, URZ ;  /* 0x00000180041c7897 */ /* 0x000fc6000fffe03f */
[----:B------:R-:W-:Y:S01]  /*5c10*/  HGMMA.64x64x16.F32 R24, gdesc[UR24].tnspA, R24 ;  /* 0x20e00000181879f0 */ /* 0x000fe20008700818 */
[----:B------:R-:W-:-:S05]  /*5c20*/  UIADD3.64 UR32, UR4, 0x200, URZ ;  /* 0x0000020004207897 */ /* 0x000fca000fffe03f */
[----:B------:R-:W-:Y:S01]  /*5c30*/  HGMMA.64x64x16.F32 R24, gdesc[UR28].tnspA, R24 ;  /* 0x20e000001c1879f0 */ /* 0x000fe20008700818 */
[----:B------:R-:W-:-:S03]  /*5c40*/  UIADD3.64 UR36, UR4, 0x280, URZ ;  /* 0x0000028004247897 */ /* 0x000fc6000fffe03f */
[----:B------:R-:W-:Y:S01]  /*5c50*/  HGMMA.64x64x16.F32 R24, gdesc[UR32].tnspA, R24 ;  /* 0x20e00000201879f0 */ /* 0x000fe20008700818 */
[----:B------:R-:W-:-:S05]  /*5c60*/  UIADD3.64 UR8, UR4, 0x300, URZ ;  /* 0x0000030004087897 */ /* 0x000fca000fffe03f */
[----:B------:R-:W-:Y:S01]  /*5c70*/  HGMMA.64x64x16.F32 R24, gdesc[UR36].tnspA, R24 ;  /* 0x20e00000241879f0 */ /* 0x000fe20008700818 */
[----:B0-----:R-:W-:Y:S02]  /*5c80*/  IMAD.SHL.U32 R7, R7, 0x80, RZ ;  /* 0x0000008007077824 */ /* 0x001fe400078e00ff */
[----:B----4-:R-:W-:Y:S02]  /*5c90*/  VIADD R0, R0, 0xffffffff ;  /* 0xffffffff00007836 */ /* 0x010fe40000000000 */
[----:B------:R-:W-:-:S03]  /*5ca0*/  IMAD.WIDE R94, R7, 0x2, R94 ;  /* 0x00000002075e7825 */ /* 0x000fc600078e025e */
[----:B------:R-:W-:Y:S01]  /*5cb0*/  ISETP.NE.U32.AND P0, PT, R0, RZ, PT ;  /* 0x000000ff0000720c */ /* 0x000fe20003f05070 */
[C---:B------:R-:W-:Y:S01]  /*5cc0*/  IMAD.WIDE R92, R7.reuse, 0x2, R92 ;  /* 0x00000002075c7825 */ /* 0x040fe200078e025c */
[----:B------:R-:W-:Y:S03]  /*5cd0*/  HGMMA.64x64x16.F32 R24, gdesc[UR8].tnspA, R24, gsb0 ;  /* 0x20e00000081879f0 */ /* 0x000fe60008000818 */
[C---:B------:R-:W-:Y:S01]  /*5ce0*/  IMAD.WIDE R90, R7.reuse, 0x2, R90 ;  /* 0x00000002075a7825 */ /* 0x040fe200078e025a */
[----:B------:R-:W-:Y:S03]  /*5cf0*/  STL [R1+0x58], R94 ;  /* 0x0000585e01007387 */ /* 0x000fe60000100800 */
[C---:B------:R-:W-:Y:S01]  /*5d00*/  IMAD.WIDE R88, R7.reuse, 0x2, R88 ;  /* 0x0000000207587825 */ /* 0x040fe200078e0258 */
[----:B------:R0:W-:Y:S03]  /*5d10*/  STL [R1+0x54], R95 ;  /* 0x0000545f01007387 */ /* 0x0001e60000100800 */
[C---:B------:R-:W-:Y:S01]  /*5d20*/  IMAD.WIDE R86, R7.reuse, 0x2, R86 ;  /* 0x0000000207567825 */ /* 0x040fe200078e0256 */
[----:B------:R-:W-:Y:S04]  /*5d30*/  STL [R1+0x50], R92 ;  /* 0x0000505c01007387 */ /* 0x000fe80000100800 */
[----:B------:R-:W-:Y:S01]  /*5d40*/  STL [R1+0x4c], R93 ;  /* 0x00004c5d01007387 */ /* 0x000fe20000100800 */
[----:B------:R-:W-:-:S03]  /*5d50*/  IMAD.WIDE R84, R7, 0x2, R84 ;  /* 0x0000000207547825 */ /* 0x000fc600078e0254 */
[----:B------:R-:W-:Y:S01]  /*5d60*/  STL [R1+0x48], R90 ;  /* 0x0000485a01007387 */ /* 0x000fe20000100800 */
[----:B------:R-:W-:-:S03]  /*5d70*/  IMAD.WIDE R80, R7, 0x2, R80 ;  /* 0x0000000207507825 */ /* 0x000fc600078e0250 */
[----:B------:R2:W-:Y:S01]  /*5d80*/  STL [R1+0x44], R91 ;  /* 0x0000445b01007387 */ /* 0x0005e20000100800 */
[----:B------:R-:W-:-:S03]  /*5d90*/  IMAD.WIDE R78, R7, 0x2, R78 ;  /* 0x00000002074e7825 */ /* 0x000fc600078e024e */
[----:B------:R-:W-:Y:S01]  /*5da0*/  STL [R1+0x40], R88 ;  /* 0x0000405801007387 */ /* 0x000fe20000100800 */
[C---:B------:R-:W-:Y:S01]  /*5db0*/  IMAD.WIDE R76, R7.reuse, 0x2, R76 ;  /* 0x00000002074c7825 */ /* 0x040fe200078e024c */
[----:B------:R-:W-:Y:S02]  /*5dc0*/  UIADD3 UR13, UR13, -0x80, URZ ;  /* 0xffffff800d0d7890 */ /* 0x000fe4000fffe03f */
[----:B------:R-:W-:Y:S01]  /*5dd0*/  STL [R1+0x3c], R89 ;  /* 0x00003c5901007387 */ /* 0x000fe20000100800 */
[----:B------:R-:W-:-:S03]  /*5de0*/  IMAD.WIDE R74, R7, 0x2, R74 ;  /* 0x00000002074a7825 */ /* 0x000fc600078e024a */
[----:B------:R-:W-:Y:S01]  /*5df0*/  STL [R1+0x38], R86 ;  /* 0x0000385601007387 */ /* 0x000fe20000100800 */
[----:B------:R-:W-:-:S04]  /*5e00*/  IMAD.WIDE R82, R7, 0x2, R82 ;  /* 0x0000000207527825 */ /* 0x000fc800078e0252 */
[C---:B------:R-:W-:Y:S01]  /*5e10*/  IMAD.WIDE R70, R7.reuse, 0x2, R70 ;  /* 0x0000000207467825 */ /* 0x040fe200078e0246 */
[----:B------:R3:W-:Y:S03]  /*5e20*/  STL [R1+0x4], R87 ;  /* 0x0000045701007387 */ /* 0x0007e60000100800 */
[C---:B------:R-:W-:Y:S01]  /*5e30*/  IMAD.WIDE R68, R7.reuse, 0x2, R68 ;  /* 0x0000000207447825 */ /* 0x040fe200078e0244 */
[----:B------:R4:W-:Y:S03]  /*5e40*/  STL [R1], R84 ;  /* 0x0000005401007387 */ /* 0x0009e60000100800 */
[----:B------:R-:W-:-:S04]  /*5e50*/  IMAD.WIDE R72, R7, 0x2, R72 ;  /* 0x0000000207487825 */ /* 0x000fc800078e0248 */
[----:B------:R-:W-:-:S04]  /*5e60*/  IMAD.WIDE R66, R7, 0x2, R66 ;  /* 0x0000000207427825 */ /* 0x000fc800078e0242 */
[----:B-1----:R-:W-:Y:S02]  /*5e70*/  IMAD.SHL.U32 R3, R3, 0x80, RZ ;  /* 0x0000008003037824 */ /* 0x002fe400078e00ff */
[----:B------:R-:W-:-:S04]  /*5e80*/  IMAD.WIDE R64, R7, 0x2, R64 ;  /* 0x0000000207407825 */ /* 0x000fc800078e0240 */
[----:B------:R-:W-:Y:S02]  /*5e90*/  IMAD.MOV.U32 R121, RZ, RZ, R81 ;  /* 0x000000ffff797224 */ /* 0x000fe400078e0051 */
[----:B0-----:R-:W-:Y:S02]  /*5ea0*/  IMAD.MOV.U32 R95, RZ, RZ, R79 ;  /* 0x000000ffff5f7224 */ /* 0x001fe400078e004f */
[----:B--2---:R-:W-:Y:S02]  /*5eb0*/  IMAD.MOV.U32 R91, RZ, RZ, R77 ;  /* 0x000000ffff5b7224 */ /* 0x004fe400078e004d */
[----:B---3--:R-:W-:Y:S02]  /*5ec0*/  IMAD.MOV.U32 R87, RZ, RZ, R75 ;  /* 0x000000ffff577224 */ /* 0x008fe400078e004b */
[----:B------:R-:W-:Y:S02]  /*5ed0*/  IMAD.MOV.U32 R125, RZ, RZ, R85 ;  /* 0x000000ffff7d7224 */ /* 0x000fe400078e0055 */
[----:B------:R-:W-:-:S02]  /*5ee0*/  IMAD.MOV.U32 R123, RZ, RZ, R83 ;  /* 0x000000ffff7b7224 */ /* 0x000fc400078e0053 */
[----:B------:R-:W-:Y:S01]  /*5ef0*/  IMAD.MOV.U32 R81, RZ, RZ, R70 ;  /* 0x000000ffff517224 */ /* 0x000fe200078e0046 */
[----:B------:R-:W-:Y:S02]  /*5f00*/  WARPGROUP.DEPBAR.LE gsb0, 0x0 ;  /* 0x00008000000079c5 */ /* 0x000fe40000010000 */
[----:B------:R-:W-:Y:S02]  /*5f10*/  IMAD.MOV.U32 R79, RZ, RZ, R71 ;  /* 0x000000ffff4f7224 */ /* 0x000fe400078e0047 */
[----:B------:R-:W-:Y:S02]  /*5f20*/  IMAD.MOV.U32 R77, RZ, RZ, R68 ;  /* 0x000000ffff4d7224 */ /* 0x000fe400078e0044 */
[----:B------:R-:W-:Y:S02]  /*5f30*/  IMAD.MOV.U32 R75, RZ, RZ, R69 ;  /* 0x000000ffff4b7224 */ /* 0x000fe400078e0045 */
[----:B------:R-:W-:Y:S02]  /*5f40*/  IMAD.MOV.U32 R124, RZ, RZ, R82 ;  /* 0x000000ffff7c7224 */ /* 0x000fe400078e0052 */
[----:B------:R-:W-:-:S02]  /*5f50*/  IMAD.MOV.U32 R122, RZ, RZ, R80 ;  /* 0x000000ffff7a7224 */ /* 0x000fc400078e0050 */
[----:B------:R-:W-:Y:S02]  /*5f60*/  IMAD.MOV.U32 R120, RZ, RZ, R78 ;  /* 0x000000ffff787224 */ /* 0x000fe400078e004e */
[----:B------:R-:W-:Y:S02]  /*5f70*/  IMAD.MOV.U32 R93, RZ, RZ, R76 ;  /* 0x000000ffff5d7224 */ /* 0x000fe400078e004c */
[----:B------:R-:W-:Y:S02]  /*5f80*/  IMAD.MOV.U32 R89, RZ, RZ, R74 ;  /* 0x000000ffff597224 */ /* 0x000fe400078e004a */
[----:B------:R-:W-:Y:S02]  /*5f90*/  IMAD.MOV.U32 R85, RZ, RZ, R72 ;  /* 0x000000ffff557224 */ /* 0x000fe400078e0048 */
[----:B------:R-:W-:Y:S02]  /*5fa0*/  IMAD.MOV.U32 R83, RZ, RZ, R73 ;  /* 0x000000ffff537224 */ /* 0x000fe400078e0049 */
[----:B------:R-:W-:-:S04]  /*5fb0*/  IMAD.WIDE R62, R3, 0x2, R62 ;  /* 0x00000002033e7825 */ /* 0x000fc800078e023e */
[----:B------:R-:W-:Y:S02]  /*5fc0*/  IMAD.MOV.U32 R68, RZ, RZ, R66 ;  /* 0x000000ffff447224 */ /* 0x000fe400078e0042 */
[----:B------:R-:W-:Y:S02]  /*5fd0*/  IMAD.MOV.U32 R69, RZ, RZ, R67 ;  /* 0x000000ffff457224 */ /* 0x000fe400078e0043 */
[----:B------:R-:W-:Y:S02]  /*5fe0*/  IMAD.MOV.U32 R71, RZ, RZ, R64 ;  /* 0x000000ffff477224 */ /* 0x000fe400078e0040 */
[----:B------:R-:W-:Y:S01]  /*5ff0*/  IMAD.MOV.U32 R70, RZ, RZ, R65 ;  /* 0x000000ffff467224 */ /* 0x000fe200078e0041 */
[----:B----4-:R-:W-:Y:S06]  /*6000*/  @P0 BRA `(.L_x_1) ;  /* 0xffffffc0009c0947 */ /* 0x010fec000383ffff */
[----:B------:R-:W-:Y:S02]  /*6010*/  F2FP.F16.F32.PACK_AB R51, R55, R51 ;  /* 0x000000333733723e */ /* 0x000fe400000000ff */
[----:B------:R-:W-:Y:S02]  /*6020*/  F2FP.F16.F32.PACK_AB R50, R54, R50 ;  /* 0x000000323632723e */ /* 0x000fe400000000ff */
[----:B------:R-:W-:Y:S02]  /*6030*/  F2FP.F16.F32.PACK_AB R49, R53, R49 ;  /* 0x000000313531723e */ /* 0x000fe400000000ff */
[----:B------:R-:W-:Y:S02]  /*6040*/  F2FP.F16.F32.PACK_AB R48, R52, R48 ;  /* 0x000000303430723e */ /* 0x000fe400000000ff */
[----:B------:R-:W-:Y:S02]  /*6050*/  F2FP.F16.F32.PACK_AB R43, R47, R43 ;  /* 0x0000002b2f2b723e */ /* 0x000fe400000000ff */
[----:B------:R-:W-:-:S02]  /*6060*/  F2FP.F16.F32.PACK_AB R42, R46, R42 ;  /* 0x0000002a2e2a723e */ /* 0x000fc400000000ff */
        /* <DEDUP_REMOVED lines=9> */
[----:B------:R-:W-:-:S07]  /*6100*/  F2FP.F16.F32.PACK_AB R28, R28, R24 ;  /* 0x000000181c1c723e */ /* 0x000fce00000000ff */
.L_x_0:
[----:B------:R-:W2:Y:S01]  /*6110*/  LDL.LU R4, [R1+0x60] ;  /* 0x0000600001047983 */ /* 0x000ea20000300800 */
[----:B------:R-:W-:Y:S01]  /*6120*/  ULDC UR4, c[0x0][0x244] ;  /* 0x0000910000047ab9 */ /* 0x000fe20000000800 */
[----:B------:R-:W-:Y:S02]  /*6130*/  ULDC.64 UR6, c[0x0][0x228] ;  /* 0x00008a0000067ab9 */ /* 0x000fe40000000a00 */
[----:B------:R-:W3:Y:S01]  /*6140*/  LDL.LU R11, [R1+0x5c] ;  /* 0x00005c00010b7983 */ /* 0x000ee20000300800 */
[----:B------:R-:W0:Y:S02]  /*6150*/  S2R R5, SR_TID.X ;  /* 0x0000000000057919 */ /* 0x000e240000002100 */
[C---:B0-----:R-:W-:Y:S02]  /*6160*/  IMAD.SHL.U32 R0, R5.reuse, 0x200, RZ ;  /* 0x0000020005007824 */ /* 0x041fe400078e00ff */
[C---:B------:R-:W-:Y:S02]  /*6170*/  IMAD.SHL.U32 R25, R5.reuse, 0x10, RZ ;  /* 0x0000001005197824 */ /* 0x040fe400078e00ff */
[----:B------:R-:W-:Y:S01]  /*6180*/  IMAD.SHL.U32 R2, R5, 0x8, RZ ;  /* 0x0000000805027824 */ /* 0x000fe200078e00ff */
[----:B------:R-:W-:-:S02]  /*6190*/  LOP3.LUT R3, R0, 0x1000, RZ, 0xc0, !PT ;  /* 0x0000100000037812 */ /* 0x000fc400078ec0ff */
[----:B------:R-:W-:Y:S02]  /*61a0*/  LOP3.LUT R0, R25, 0x70, RZ, 0xc0, !PT ;  /* 0x0000007019007812 */ /* 0x000fe400078ec0ff */
[----:B------:R-:W-:Y:S02]  /*61b0*/  LOP3.LUT R2, R2, 0xf80, RZ, 0xc0, !PT ;  /* 0x00000f8002027812 */ /* 0x000fe400078ec0ff */
[----:B------:R-:W-:-:S05]  /*61c0*/  IADD3 R3, R3, UR12, R0 ;  /* 0x0000000c03037c10 */ /* 0x000fca000fffe000 */
[----:B------:R-:W-:Y:S01]  /*61d0*/  IMAD.IADD R59, R2, 0x1, R3 ;  /* 0x00000001023b7824 */ /* 0x000fe200078e0203 */
[----:B------:R-:W-:Y:S01]  /*61e0*/  BAR.SYNC.DEFER_BLOCKING 0x0 ;  /* 0x0000000000007b1d */ /* 0x000fe20000010000 */
[----:B------:R-:W-:-:S05]  /*61f0*/  LOP3.LUT R25, R25, 0x1ff0, RZ, 0xc0, !PT ;  /* 0x00001ff019197812 */ /* 0x000fca00078ec0ff */
[----:B------:R0:W-:Y:S01]  /*6200*/  STSM.16.M88.4 [R59], R28 ;  /* 0x0000001c3b007844 */ /* 0x0001e20000000200 */
[----:B------:R-:W-:-:S04]  /*6210*/  SHF.R.U32.HI R10, RZ, 0x8, R5 ;  /* 0x00000008ff0a7819 */ /* 0x000fc80000011605 */
[----:B------:R-:W-:Y:S01]  /*6220*/  SGXT.U32 R10, R10, 0x1 ;  /* 0x000000010a0a781a */ /* 0x000fe20000000000 */
[----:B------:R-:W-:Y:S01]  /*6230*/  BAR.SYNC.DEFER_BLOCKING 0x0 ;  /* 0x0000000000007b1d */ /* 0x000fe20000010000 */
[C---:B--2---:R-:W-:Y:S01]  /*6240*/  ISETP.GE.AND P0, PT, R4.reuse, UR6, PT ;  /* 0x0000000604007c0c */ /* 0x044fe2000bf06270 */
[----:B------:R-:W-:-:S04]  /*6250*/  IMAD R17, R4, UR4, RZ ;  /* 0x0000000404117c24 */ /* 0x000fc8000f8e02ff */
[----:B------:R-:W-:Y:S01]  /*6260*/  ULDC.64 UR4, c[0x0][0x220] ;  /* 0x0000880000047ab9 */ /* 0x000fe20000000a00 */
[----:B------:R-:W1:Y:S01]  /*6270*/  LDS.128 R4, [R25+UR12] ;  /* 0x0000000c19047984 */ /* 0x000e620008000c00 */
[----:B------:R-:W-:Y:S06]  /*6280*/  BAR.SYNC.DEFER_BLOCKING 0x0 ;  /* 0x0000000000007b1d */ /* 0x000fec0000010000 */
[----:B------:R2:W-:Y:S02]  /*6290*/  STSM.16.M88.4 [R59], R32 ;  /* 0x000000203b007844 */ /* 0x0005e40000000200 */
[----:B------:R-:W-:Y:S06]  /*62a0*/  BAR.SYNC.DEFER_BLOCKING 0x0 ;  /* 0x0000000000007b1d */ /* 0x000fec0000010000 */
[----:B------:R-:W4:Y:S02]  /*62b0*/  LDS.128 R12, [R25+UR12] ;  /* 0x0000000c190c7984 */ /* 0x000f240008000c00 */
[----:B------:R-:W-:Y:S01]  /*62c0*/  BAR.SYNC.DEFER_BLOCKING 0x0 ;  /* 0x0000000000007b1d */ /* 0x000fe20000010000 */
[----:B---3--:R-:W-:-:S02]  /*62d0*/  LOP3.LUT R2, R11, 0x3e, R10, 0xfe, !PT ;  /* 0x0000003e0b027812 */ /* 0x008fc400078efe0a */
[C-C-:B------:R-:W-:Y:S02]  /*62e0*/  LOP3.LUT R0, R11.reuse, 0x3c, R10.reuse, 0xfe, !PT ;  /* 0x0000003c0b007812 */ /* 0x140fe400078efe0a */
[C-C-:B------:R-:W-:Y:S01]  /*62f0*/  LOP3.LUT R3, R11.reuse, 0x3a, R10.reuse, 0xfe, !PT ;  /* 0x0000003a0b037812 */ /* 0x140fe200078efe0a */
[----:B------:R3:W-:Y:S01]  /*6300*/  STSM.16.M88.4 [R59], R40 ;  /* 0x000000283b007844 */ /* 0x0007e20000000200 */
[C-C-:B------:R-:W-:Y:S02]  /*6310*/  LOP3.LUT R19, R11.reuse, 0x38, R10.reuse, 0xfe, !PT ;  /* 0x000000380b137812 */ /* 0x140fe400078efe0a */
[C-C-:B------:R-:W-:Y:S02]  /*6320*/  LOP3.LUT R18, R11.reuse, 0x36, R10.reuse, 0xfe, !PT ;  /* 0x000000360b127812 */ /* 0x140fe400078efe0a */
[C-C-:B------:R-:W-:Y:S02]  /*6330*/  LOP3.LUT R20, R11.reuse, 0x34, R10.reuse, 0xfe, !PT ;  /* 0x000000340b147812 */ /* 0x140fe400078efe0a */
[----:B------:R-:W-:-:S02]  /*6340*/  LOP3.LUT R21, R11, 0x32, R10, 0xfe, !PT ;  /* 0x000000320b157812 */ /* 0x000fc400078efe0a */
[C-C-:B------:R-:W-:Y:S02]  /*6350*/  LOP3.LUT R23, R11.reuse, 0x30, R10.reuse, 0xfe, !PT ;  /* 0x000000300b177812 */ /* 0x140fe400078efe0a */
[C-C-:B------:R-:W-:Y:S02]  /*6360*/  LOP3.LUT R24, R11.reuse, 0x2e, R10.reuse, 0xfe, !PT ;  /* 0x0000002e0b187812 */ /* 0x140fe400078efe0a */
[C-C-:B------:R-:W-:Y:S02]  /*6370*/  LOP3.LUT R22, R11.reuse, 0x2c, R10.reuse, 0xfe, !PT ;  /* 0x0000002c0b167812 */ /* 0x140fe400078efe0a */
[C-C-:B------:R-:W-:Y:S02]  /*6380*/  LOP3.LUT R26, R11.reuse, 0x2a, R10.reuse, 0xfe, !PT ;  /* 0x0000002a0b1a7812 */ /* 0x140fe400078efe0a */
[C-C-:B------:R-:W-:Y:S02]  /*6390*/  LOP3.LUT R27, R11.reuse, 0x28, R10.reuse, 0xfe, !PT ;  /* 0x000000280b1b7812 */ /* 0x140fe400078efe0a */
[----:B0-----:R-:W-:-:S02]  /*63a0*/  LOP3.LUT R28, R11, 0x26, R10, 0xfe, !PT ;  /* 0x000000260b1c7812 */ /* 0x001fc400078efe0a */
[C-C-:B------:R-:W-:Y:S02]  /*63b0*/  LOP3.LUT R29, R11.reuse, 0x24, R10.reuse, 0xfe, !PT ;  /* 0x000000240b1d7812 */ /* 0x140fe400078efe0a */
[C-C-:B------:R-:W-:Y:S02]  /*63c0*/  LOP3.LUT R38, R11.reuse, 0x22, R10.reuse, 0xfe, !PT ;  /* 0x000000220b267812 */ /* 0x140fe400078efe0a */
        /* <DEDUP_REMOVED lines=16> */
[----:B------:R-:W-:Y:S01]  /*64d0*/  LOP3.LUT R10, R11, R10, RZ, 0xfc, !PT ;  /* 0x0000000a0b0a7212 */ /* 0x000fe200078efcff */
[----:B------:R-:W-:Y:S01]  /*64e0*/  BAR.SYNC.DEFER_BLOCKING 0x0 ;  /* 0x0000000000007b1d */ /* 0x000fe20000010000 */
[----:B------:R-:W-:Y:S02]  /*64f0*/  LEA R16, P1, R17, UR4, 0x1 ;  /* 0x0000000411107c11 */ /* 0x000fe4000f8208ff */
[----:B------:R-:W-:-:S03]  /*6500*/  ISETP.LT.AND P4, PT, R10, UR7, !P0 ;  /* 0x000000070a007c0c */ /* 0x000fc6000c781270 */
[----:B------:R-:W-:Y:S01]  /*6510*/  ULDC UR4, c[0x0][0x248] ;  /* 0x0000920000047ab9 */ /* 0x000fe20000000800 */
[C---:B------:R-:W-:Y:S01]  /*6520*/  ISETP.LT.AND P3, PT, R9.reuse, UR7, !P0 ;  /* 0x0000000709007c0c */ /* 0x040fe2000c761270 */
[----:B------:R-:W-:Y:S01]  /*6530*/  IMAD R31, R10, UR4, RZ ;  /* 0x000000040a1f7c24 */ /* 0x000fe2000f8e02ff */
[C---:B------:R-:W-:Y:S01]  /*6540*/  ISETP.LT.AND P2, PT, R8.reuse, UR7, !P0 ;  /* 0x0000000708007c0c */ /* 0x040fe2000c741270 */
[----:B--2---:R-:W-:Y:S02]  /*6550*/  IMAD R33, R9, UR4, RZ ;  /* 0x0000000409217c24 */ /* 0x004fe4000f8e02ff */
[----:B------:R-:W-:Y:S02]  /*6560*/  IMAD R35, R8, UR4, RZ ;  /* 0x0000000408237c24 */ /* 0x000fe4000f8e02ff */
[----:B------:R-:W0:Y:S01]  /*6570*/  LDS.128 R8, [R25+UR12] ;  /* 0x0000000c19087984 */ /* 0x000e220008000c00 */
[----:B------:R-:W-:Y:S01]  /*6580*/  BAR.SYNC.DEFER_BLOCKING 0x0 ;  /* 0x0000000000007b1d */ /* 0x000fe20000010000 */
[----:B------:R-:W-:-:S02]  /*6590*/  LEA.HI.X.SX32 R17, R17, UR5, 0x1, P1 ;  /* 0x0000000511117c11 */ /* 0x000fc400088f0eff */
[-C--:B------:R-:W-:Y:S02]  /*65a0*/  LEA R30, P1, R31, R16.reuse, 0x1 ;  /* 0x000000101f1e7211 */ /* 0x080fe400078208ff */
[-C--:B------:R-:W-:Y:S01]  /*65b0*/  LEA R32, P5, R33, R16.reuse, 0x1 ;  /* 0x0000001021207211 */ /* 0x080fe200078a08ff */
[----:B------:R-:W-:Y:S02]  /*65c0*/  STSM.16.M88.4 [R59], R48 ;  /* 0x000000303b007844 */ /* 0x000fe40000000200 */
[----:B------:R-:W-:Y:S01]  /*65d0*/  BAR.SYNC.DEFER_BLOCKING 0x0 ;  /* 0x0000000000007b1d */ /* 0x000fe20000010000 */
[----:B------:R-:W-:Y:S02]  /*65e0*/  LEA R34, P6, R35, R16, 0x1 ;  /* 0x0000001023227211 */ /* 0x000fe400078c08ff */
[-C--:B------:R-:W-:Y:S01]  /*65f0*/  LEA.HI.X.SX32 R31, R31, R17.reuse, 0x1, P1 ;  /* 0x000000111f1f7211 */ /* 0x080fe200008f0eff */
[----:B---3--:R-:W-:Y:S01]  /*6600*/  IMAD R40, R36, UR4, RZ ;  /* 0x0000000424287c24 */ /* 0x008fe2000f8e02ff */
[----:B------:R-:W-:-:S02]  /*6610*/  LEA.HI.X.SX32 R33, R33, R17, 0x1, P5 ;  /* 0x0000001121217211 */ /* 0x000fc400028f0eff */
[----:B------:R-:W-:Y:S02]  /*6620*/  ISETP.LT.AND P1, PT, R36, UR7, !P0 ;  /* 0x0000000724007c0c */ /* 0x000fe4000c721270 */
[----:B------:R-:W-:Y:S01]  /*6630*/  LEA.HI.X.SX32 R35, R35, R17, 0x1, P6 ;  /* 0x0000001123237211 */ /* 0x000fe200030f0eff */
[----:B------:R-:W-:Y:S01]  /*6640*/  IMAD R41, R37, UR4, RZ ;  /* 0x0000000425297c24 */ /* 0x000fe2000f8e02ff */
[----:B-1----:R1:W-:Y:S04]  /*6650*/  @P4 STG.E.U16 desc[UR14][R30.64], R4 ;  /* 0x000000041e004986 */ /* 0x0023e8000c10150e */
[----:B------:R-:W-:Y:S01]  /*6660*/  @P3 STG.E.U16 desc[UR14][R32.64], R5 ;  /* 0x0000000520003986 */ /* 0x000fe2000c10150e */
[----:B------:R-:W-:-:S03]  /*6670*/  LEA R36, P3, R40, R16, 0x1 ;  /* 0x0000001028247211 */ /* 0x000fc600078608ff */
[----:B------:R2:W-:Y:S01]  /*6680*/  @P2 STG.E.U16 desc[UR14][R34.64], R6 ;  /* 0x0000000622002986 */ /* 0x0005e2000c10150e */
[----:B------:R-:W-:Y:S02]  /*6690*/  ISETP.LT.AND P2, PT, R37, UR7, !P0 ;  /* 0x0000000725007c0c */ /* 0x000fe4000c741270 */
[----:B------:R-:W-:Y:S02]  /*66a0*/  LEA.HI.X.SX32 R37, R40, R17, 0x1, P3 ;  /* 0x0000001128257211 */ /* 0x000fe400018f0eff */
[C---:B------:R-:W-:Y:S01]  /*66b0*/  ISETP.LT.AND P4, PT, R58.reuse, UR7, !P0 ;  /* 0x000000073a007c0c */ /* 0x040fe2000c781270 */
[----:B------:R-:W-:Y:S01]  /*66c0*/  IMAD R58, R58, UR4, RZ ;  /* 0x000000043a3a7c24 */ /* 0x000fe2000f8e02ff */
[----:B------:R-:W-:Y:S01]  /*66d0*/  ISETP.LT.AND P3, PT, R57, UR7, !P0 ;  /* 0x0000000739007c0c */ /* 0x000fe2000c761270 */
[----:B------:R3:W-:Y:S01]  /*66e0*/  @P1 STG.E.U16 desc[UR14][R36.64], R7 ;  /* 0x0000000724001986 */ /* 0x0007e2000c10150e */
[----:B-1----:R-:W-:Y:S01]  /*66f0*/  LEA R30, P1, R41, R16, 0x1 ;  /* 0x00000010291e7211 */ /* 0x002fe200078208ff */
[----:B------:R-:W-:Y:S01]  /*6700*/  IMAD R57, R57, UR4, RZ ;  /* 0x0000000439397c24 */ /* 0x000fe2000f8e02ff */
[----:B--2---:R-:W-:-:S02]  /*6710*/  PRMT R35, R4, 0x7632, R35 ;  /* 0x0000763204237816 */ /* 0x004fc40000000023 */
[CC--:B------:R-:W-:Y:S02]  /*6720*/  LEA R4, P5, R58.reuse, R16.reuse, 0x1 ;  /* 0x000000103a047211 */ /* 0x0c0fe400078a08ff */
[-C--:B------:R-:W-:Y:S02]  /*6730*/  LEA.HI.X.SX32 R31, R41, R17.reuse, 0x1, P1 ;  /* 0x00000011291f7211 */ /* 0x080fe400008f0eff */
[----:B------:R-:W-:Y:S02]  /*6740*/  PRMT R6, R5, 0x7632, R6 ;  /* 0x0000763205067816 */ /* 0x000fe40000000006 */
[----:B------:R-:W-:Y:S02]  /*6750*/  LEA.HI.X.SX32 R5, R58, R17, 0x1, P5 ;  /* 0x000000113a057211 */ /* 0x000fe400028f0eff */
[----:B------:R-:W-:Y:S01]  /*6760*/  LEA R32, P6, R57, R16, 0x1 ;  /* 0x0000001039207211 */ /* 0x000fe200078c08ff */
[----:B------:R-:W-:Y:S01]  /*6770*/  @P2 STG.E.U16 desc[UR14][R30.64], R35 ;  /* 0x000000231e002986 */ /* 0x000fe2000c10150e */
[----:B---3--:R-:W-:-:S02]  /*6780*/  PRMT R37, R6, 0x7632, R37 ;  /* 0x0000763206257816 */ /* 0x008fc40000000025 */
[----:B------:R-:W-:Y:S01]  /*6790*/  LEA.HI.X.SX32 R33, R57, R17, 0x1, P6 ;  /* 0x0000001139217211 */ /* 0x000fe200030f0eff */
[----:B------:R1:W-:Y:S01]  /*67a0*/  @P4 STG.E.U16 desc[UR14][R4.64], R6 ;  /* 0x0000000604004986 */ /* 0x0003e2000c10150e */
[C---:B------:R-:W-:Y:S01]  /*67b0*/  ISETP.LT.AND P2, PT, R56.reuse, UR7, !P0 ;  /* 0x0000000738007c0c */ /* 0x040fe2000c741270 */
[----:B------:R-:W-:Y:S01]  /*67c0*/  IMAD R56, R56, UR4, RZ ;  /* 0x0000000438387c24 */ /* 0x000fe2000f8e02ff */
[C---:B------:R-:W-:Y:S01]  /*67d0*/  ISETP.LT.AND P4, PT, R55.reuse, UR7, !P0 ;  /* 0x0000000737007c0c */ /* 0x040fe2000c781270 */
[----:B------:R-:W-:Y:S01]  /*67e0*/  IMAD R55, R55, UR4, RZ ;  /* 0x0000000437377c24 */ /* 0x000fe2000f8e02ff */
[----:B------:R-:W-:Y:S01]  /*67f0*/  @P3 STG.E.U16 desc[UR14][R32.64], R37 ;  /* 0x0000002520003986 */ /* 0x000fe2000c10150e */
[C---:B------:R-:W-:Y:S01]  /*6800*/  ISETP.LT.AND P3, PT, R54.reuse, UR7, !P0 ;  /* 0x0000000736007c0c */ /* 0x040fe2000c761270 */
[----:B------:R-:W-:Y:S01]  /*6810*/  IMAD R54, R54, UR4, RZ ;  /* 0x0000000436367c24 */ /* 0x000fe2000f8e02ff */
[-C--:B------:R-:W-:Y:S02]  /*6820*/  LEA R34, P6, R56, R16.reuse, 0x1 ;  /* 0x0000001038227211 */ /* 0x080fe400078c08ff */
[C---:B------:R-:W-:Y:S01]  /*6830*/  ISETP.LT.AND P1, PT, R53.reuse, UR7, !P0 ;  /* 0x0000000735007c0c */ /* 0x040fe2000c721270 */
[----:B------:R-:W-:Y:S01]  /*6840*/  IMAD R53, R53, UR4, RZ ;  /* 0x0000000435357c24 */ /* 0x000fe2000f8e02ff */
[----:B-1----:R-:W-:-:S02]  /*6850*/  LEA R4, P5, R55, R16, 0x1 ;  /* 0x0000001037047211 */ /* 0x002fc400078a08ff */
[-C--:B------:R-:W-:Y:S02]  /*6860*/  LEA.HI.X.SX32 R35, R56, R17.reuse, 0x1, P6 ;  /* 0x0000001138237211 */ /* 0x080fe400030f0eff */
[----:B------:R-:W-:Y:S02]  /*6870*/  PRMT R31, R7, 0x7632, R31 ;  /* 0x00007632071f7816 */ /* 0x000fe4000000001f */
[-C--:B------:R-:W-:Y:S02]  /*6880*/  LEA.HI.X.SX32 R5, R55, R17.reuse, 0x1, P5 ;  /* 0x0000001137057211 */ /* 0x080fe400028f0eff */
[CC--:B------:R-:W-:Y:S02]  /*6890*/  LEA R6, P6, R54.reuse, R16.reuse, 0x1 ;  /* 0x0000001036067211 */ /* 0x0c0fe400078c08ff */
[----:B------:R-:W-:Y:S01]  /*68a0*/  LEA R30, P5, R53, R16, 0x1 ;  /* 0x00000010351e7211 */ /* 0x000fe200078a08ff */
[----:B------:R1:W-:Y:S01]  /*68b0*/  @P2 STG.E.U16 desc[UR14][R34.64], R31 ;  /* 0x0000001f22002986 */ /* 0x0003e2000c10150e */
[----:B------:R-:W-:-:S02]  /*68c0*/  LEA.HI.X.SX32 R7, R54, R17, 0x1, P6 ;  /* 0x0000001136077211 */ /* 0x000fc400030f0eff */
[C---:B------:R-:W-:Y:S01]  /*68d0*/  ISETP.LT.AND P2, PT, R52.reuse, UR7, !P0 ;  /* 0x0000000734007c0c */ /* 0x040fe2000c741270 */
[----:B------:R-:W-:Y:S01]  /*68e0*/  IMAD R52, R52, UR4, RZ ;  /* 0x0000000434347c24 */ /* 0x000fe2000f8e02ff */
[----:B----4-:R2:W-:Y:S01]  /*68f0*/  @P4 STG.E.U16 desc[UR14][R4.64], R12 ;  /* 0x0000000c04004986 */ /* 0x0105e2000c10150e */
[----:B-1----:R-:W-:Y:S02]  /*6900*/  LEA.HI.X.SX32 R31, R53, R17, 0x1, P5 ;  /* 0x00000011351f7211 */ /* 0x002fe400028f0eff */
[C---:B------:R-:W-:Y:S01]  /*6910*/  ISETP.LT.AND P5, PT, R47.reuse, UR7, !P0 ;  /* 0x000000072f007c0c */ /* 0x040fe2000c7a1270 */
[----:B------:R-:W-:Y:S01]  /*6920*/  IMAD R47, R47, UR4, RZ ;  /* 0x000000042f2f7c24 */ /* 0x000fe2000f8e02ff */
[----:B------:R1:W-:Y:S01]  /*6930*/  @P3 STG.E.U16 desc[UR14][R6.64], R13 ;  /* 0x0000000d06003986 */ /* 0x0003e2000c10150e */
[----:B------:R-:W-:-:S03]  /*6940*/  LEA R32, P3, R52, R16, 0x1 ;  /* 0x0000001034207211 */ /* 0x000fc600078608ff */
[----:B------:R3:W-:Y:S01]  /*6950*/  @P1 STG.E.U16 desc[UR14][R30.64], R14 ;  /* 0x0000000e1e001986 */ /* 0x0007e2000c10150e */
[C---:B------:R-:W-:Y:S01]  /*6960*/  ISETP.LT.AND P1, PT, R46.reuse, UR7, !P0 ;  /* 0x000000072e007c0c */ /* 0x040fe2000c721270 */
[----:B------:R-:W-:Y:S01]  /*6970*/  IMAD R46, R46, UR4, RZ ;  /* 0x000000042e2e7c24 */ /* 0x000fe2000f8e02ff */
[CC--:B--2---:R-:W-:Y:S02]  /*6980*/  LEA R4, P4, R47.reuse, R16.reuse, 0x1 ;  /* 0x000000102f047211 */ /* 0x0c4fe400078808ff */
[-C--:B------:R-:W-:Y:S02]  /*6990*/  LEA.HI.X.SX32 R33, R52, R17.reuse, 0x1, P3 ;  /* 0x0000001134217211 */ /* 0x080fe400018f0eff */
[----:B------:R-:W-:Y:S02]  /*69a0*/  LEA.HI.X.SX32 R5, R47, R17, 0x1, P4 ;  /* 0x000000112f057211 */ /* 0x000fe400020f0eff */
[----:B-1----:R-:W-:Y:S02]  /*69b0*/  PRMT R7, R12, 0x7632, R7 ;  /* 0x000076320c077816 */ /* 0x002fe40000000007 */
[----:B------:R-:W-:Y:S01]  /*69c0*/  LEA R6, P3, R46, R16, 0x1 ;  /* 0x000000102e067211 */ /* 0x000fe200078608ff */
[----:B------:R-:W-:Y:S01]  /*69d0*/  @P2 STG.E.U16 desc[UR14][R32.64], R15 ;  /* 0x0000000f20002986 */ /* 0x000fe2000c10150e */
[C---:B------:R-:W-:Y:S01]  /*69e0*/  ISETP.LT.AND P4, PT, R45.reuse, UR7, !P0 ;  /* 0x000000072d007c0c */ /* 0x040fe2000c781270 */
[----:B------:R-:W-:-:S02]  /*69f0*/  IMAD R45, R45, UR4, RZ ;  /* 0x000000042d2d7c24 */ /* 0x000fc4000f8e02ff */
[----:B------:R1:W-:Y:S01]  /*6a00*/  @P5 STG.E.U16 desc[UR14][R4.64], R7 ;  /* 0x0000000704005986 */ /* 0x0003e2000c10150e */
[----:B------:R-:W-:Y:S02]  /*6a10*/  PRMT R13, R13, 0x7632, R13 ;  /* 0x000076320d0d7816 */ /* 0x000fe4000000000d */
[----:B------:R-:W-:Y:S02]  /*6a20*/  LEA R12, P2, R45, R16, 0x1 ;  /* 0x000000102d0c7211 */ /* 0x000fe400078408ff */
[----:B---3--:R-:W-:Y:S02]  /*6a30*/  PRMT R31, R14, 0x7632, R31 ;  /* 0x000076320e1f7816 */ /* 0x008fe4000000001f */
[----:B-1----:R-:W-:Y:S02]  /*6a40*/  LEA.HI.X.SX32 R7, R46, R17, 0x1, P3 ;  /* 0x000000112e077211 */ /* 0x002fe400018f0eff */
[C---:B------:R-:W-:Y:S01]  /*6a50*/  ISETP.LT.AND P3, PT, R44.reuse, UR7, !P0 ;  /* 0x000000072c007c0c */ /* 0x040fe2000c761270 */
[----:B------:R-:W-:-:S02]  /*6a60*/  IMAD R44, R44, UR4, RZ ;  /* 0x000000042c2c7c24 */ /* 0x000fc4000f8e02ff */
[----:B------:R1:W-:Y:S01]  /*6a70*/  @P1 STG.E.U16 desc[UR14][R6.64], R13 ;  /* 0x0000000d06001986 */ /* 0x0003e2000c10150e */
[C---:B------:R-:W-:Y:S02]  /*6a80*/  ISETP.LT.AND P1, PT, R39.reuse, UR7, !P0 ;  /* 0x0000000727007c0c */ /* 0x040fe4000c721270 */
[CC--:B------:R-:W-:Y:S01]  /*6a90*/  LEA R14, P5, R44.reuse, R16.reuse, 0x1 ;  /* 0x000000102c0e7211 */ /* 0x0c0fe200078a08ff */
[----:B------:R-:W-:Y:S01]  /*6aa0*/  IMAD R39, R39, UR4, RZ ;  /* 0x0000000427277c24 */ /* 0x000fe2000f8e02ff */
[----:B------:R-:W-:Y:S01]  /*6ab0*/  PRMT R35, R15, 0x7632, R35 ;  /* 0x000076320f237816 */ /* 0x000fe20000000023 */
[----:B------:R-:W2:Y:S01]  /*6ac0*/  LDS.128 R4, [R25+UR12] ;  /* 0x0000000c19047984 */ /* 0x000ea20008000c00 */
[-C--:B------:R-:W-:Y:S02]  /*6ad0*/  LEA.HI.X.SX32 R15, R44, R17.reuse, 0x1, P5 ;  /* 0x000000112c0f7211 */ /* 0x080fe400028f0eff */
[-C--:B-1----:R-:W-:Y:S02]  /*6ae0*/  LEA.HI.X.SX32 R13, R45, R17.reuse, 0x1, P2 ;  /* 0x000000112d0d7211 */ /* 0x082fe400010f0eff */
[C---:B------:R-:W-:Y:S01]  /*6af0*/  ISETP.LT.AND P2, PT, R38.reuse, UR7, !P0 ;  /* 0x0000000726007c0c */ /* 0x040fe2000c741270 */
[----:B------:R-:W-:Y:S01]  /*6b00*/  IMAD R38, R38, UR4, RZ ;  /* 0x0000000426267c24 */ /* 0x000fe2000f8e02ff */
[-C--:B------:R-:W-:Y:S01]  /*6b10*/  LEA R30, P6, R39, R16.reuse, 0x1 ;  /* 0x00000010271e7211 */ /* 0x080fe200078c08ff */
[----:B------:R1:W-:Y:S03]  /*6b20*/  @P4 STG.E.U16 desc[UR14][R12.64], R31 ;  /* 0x0000001f0c004986 */ /* 0x0003e6000c10150e */
[C---:B------:R-:W-:Y:S01]  /*6b30*/  LEA R32, P4, R38.reuse, R16, 0x1 ;  /* 0x0000001026207211 */ /* 0x040fe200078808ff */
[----:B------:R3:W-:Y:S01]  /*6b40*/  @P3 STG.E.U16 desc[UR14][R14.64], R35 ;  /* 0x000000230e003986 */ /* 0x0007e2000c10150e */
[C---:B------:R-:W-:Y:S01]  /*6b50*/  ISETP.LT.AND P3, PT, R29.reuse, UR7, !P0 ;  /* 0x000000071d007c0c */ /* 0x040fe2000c761270 */
[----:B------:R-:W-:Y:S01]  /*6b60*/  IMAD R29, R29, UR4, RZ ;  /* 0x000000041d1d7c24 */ /* 0x000fe2000f8e02ff */
[----:B------:R-:W-:-:S02]  /*6b70*/  LEA.HI.X.SX32 R33, R38, R17, 0x1, P4 ;  /* 0x0000001126217211 */ /* 0x000fc400020f0eff */
[----:B-1----:R-:W-:Y:S02]  /*6b80*/  LEA.HI.X.SX32 R31, R39, R17, 0x1, P6 ;  /* 0x00000011271f7211 */ /* 0x002fe400030f0eff */
[----:B------:R-:W-:-:S03]  /*6b90*/  LEA R34, P4, R29, R16, 0x1 ;  /* 0x000000101d227211 */ /* 0x000fc600078808ff */
[----:B0-----:R-:W-:Y:S01]  /*6ba0*/  @P1 STG.E.U16 desc[UR14][R30.64], R8 ;  /* 0x000000081e001986 */ /* 0x001fe2000c10150e */
[----:B------:R-:W-:-:S03]  /*6bb0*/  ISETP.LT.AND P1, PT, R27, UR7, !P0 ;  /* 0x000000071b007c0c */ /* 0x000fc6000c721270 */
[----:B------:R0:W-:Y:S01]  /*6bc0*/  @P2 STG.E.U16 desc[UR14][R32.64], R9 ;  /* 0x0000000920002986 */ /* 0x0001e2000c10150e */
[C---:B------:R-:W-:Y:S01]  /*6bd0*/  ISETP.LT.AND P2, PT, R28.reuse, UR7, !P0 ;  /* 0x000000071c007c0c */ /* 0x040fe2000c741270 */
[----:B------:R-:W-:Y:S01]  /*6be0*/  IMAD R28, R28, UR4, RZ ;  /* 0x000000041c1c7c24 */ /* 0x000fe2000f8e02ff */
[----:B---3--:R-:W-:Y:S01]  /*6bf0*/  LEA.HI.X.SX32 R35, R29, R17, 0x1, P4 ;  /* 0x000000111d237211 */ /* 0x008fe200020f0eff */
[----:B------:R-:W-:-:S03]  /*6c00*/  IMAD R27, R27, UR4, RZ ;  /* 0x000000041b1b7c24 */ /* 0x000fc6000f8e02ff */
[-C--:B------:R-:W-:Y:S01]  /*6c10*/  LEA R12, P5, R28, R16.reuse, 0x1 ;  /* 0x000000101c0c7211 */ /* 0x080fe200078a08ff */
[----:B------:R-:W-:Y:S01]  /*6c20*/  @P3 STG.E.U16 desc[UR14][R34.64], R10 ;  /* 0x0000000a22003986 */ /* 0x000fe2000c10150e */
[C---:B------:R-:W-:Y:S01]  /*6c30*/  LEA R14, P3, R27.reuse, R16, 0x1 ;  /* 0x000000101b0e7211 */ /* 0x040fe200078608ff */
[C---:B------:R-:W-:Y:S01]  /*6c40*/  IMAD R29, R26.reuse, UR4, RZ ;  /* 0x000000041a1d7c24 */ /* 0x040fe2000f8e02ff */
[----:B------:R-:W-:Y:S02]  /*6c50*/  ISETP.LT.AND P4, PT, R26, UR7, !P0 ;  /* 0x000000071a007c0c */ /* 0x000fe4000c781270 */
[-C--:B------:R-:W-:Y:S02]  /*6c60*/  LEA.HI.X.SX32 R13, R28, R17.reuse, 0x1, P5 ;  /* 0x000000111c0d7211 */ /* 0x080fe400028f0eff */
[----:B0-----:R-:W-:Y:S02]  /*6c70*/  PRMT R9, R8, 0x7632, R9 ;  /* 0x0000763208097816 */ /* 0x001fe40000000009 */
[----:B------:R-:W-:-:S02]  /*6c80*/  LEA.HI.X.SX32 R15, R27, R17, 0x1, P3 ;  /* 0x000000111b0f7211 */ /* 0x000fc400018f0eff */
[-C--:B------:R-:W-:Y:S01]  /*6c90*/  LEA R26, P6, R29, R16.reuse, 0x1 ;  /* 0x000000101d1a7211 */ /* 0x080fe200078c08ff */
[----:B------:R-:W-:Y:S01]  /*6ca0*/  @P2 STG.E.U16 desc[UR14][R12.64], R11 ;  /* 0x0000000b0c002986 */ /* 0x000fe2000c10150e */
[----:B------:R-:W-:Y:S02]  /*6cb0*/  PRMT R28, R9, 0x7632, R28 ;  /* 0x00007632091c7816 */ /* 0x000fe4000000001c */
        /* <DEDUP_REMOVED lines=9> */
[----:B------:R-:W-:-:S02]  /*6d50*/  LEA R8, P6, R22, R16, 0x1 ;  /* 0x0000001016087211 */ /* 0x000fc400078c08ff */
[C---:B------:R-:W-:Y:S01]  /*6d60*/  ISETP.LT.AND P4, PT, R21.reuse, UR7, !P0 ;  /* 0x0000000715007c0c */ /* 0x040fe2000c781270 */
[----:B------:R-:W-:Y:S01]  /*6d70*/  IMAD R21, R21, UR4, RZ ;  /* 0x0000000415157c24 */ /* 0x000fe2000f8e02ff */
[----:B0-----:R-:W-:Y:S02]  /*6d80*/  PRMT R15, R10, 0x7632, R15 ;  /* 0x000076320a0f7816 */ /* 0x001fe4000000000f */
[-C--:B------:R-:W-:Y:S02]  /*6d90*/  LEA R10, P5, R24, R16.reuse, 0x1 ;  /* 0x00000010180a7211 */ /* 0x080fe400078a08ff */
[----:B------:R-:W-:Y:S02]  /*6da0*/  LEA.HI.X.SX32 R9, R22, R17, 0x1, P6 ;  /* 0x0000001116097211 */ /* 0x000fe400030f0eff */
[----:B------:R-:W-:Y:S02]  /*6db0*/  PRMT R25, R11, 0x7632, R25 ;  /* 0x000076320b197816 */ /* 0x000fe40000000019 */
[----:B------:R-:W-:-:S02]  /*6dc0*/  LEA R12, P6, R23, R16, 0x1 ;  /* 0x00000010170c7211 */ /* 0x000fc400078c08ff */
[-C--:B------:R-:W-:Y:S02]  /*6dd0*/  LEA.HI.X.SX32 R11, R24, R17.reuse, 0x1, P5 ;  /* 0x00000011180b7211 */ /* 0x080fe400028f0eff */
[----:B------:R-:W-:Y:S01]  /*6de0*/  LEA R14, P5, R21, R16, 0x1 ;  /* 0x00000010150e7211 */ /* 0x000fe200078a08ff */
[----:B------:R0:W-:Y:S01]  /*6df0*/  @P1 STG.E.U16 desc[UR14][R8.64], R15 ;  /* 0x0000000f08001986 */ /* 0x0001e2000c10150e */
[----:B------:R-:W-:-:S03]  /*6e00*/  LEA.HI.X.SX32 R13, R23, R17, 0x1, P6 ;  /* 0x00000011170d7211 */ /* 0x000fc600030f0eff */
[----:B------:R1:W-:Y:S04]  /*6e10*/  @P3 STG.E.U16 desc[UR14][R10.64], R25 ;  /* 0x000000190a003986 */ /* 0x0003e8000c10150e */
[----:B--2---:R2:W-:Y:S01]  /*6e20*/  @P2 STG.E.U16 desc[UR14][R12.64], R4 ;  /* 0x000000040c002986 */ /* 0x0045e2000c10150e */
[----:B0-----:R-:W-:-:S05]  /*6e30*/  LEA.HI.X.SX32 R15, R21, R17, 0x1, P5 ;  /* 0x00000011150f7211 */ /* 0x001fca00028f0eff */
[----:B------:R0:W-:Y:S01]  /*6e40*/  @P4 STG.E.U16 desc[UR14][R14.64], R5 ;  /* 0x000000050e004986 */ /* 0x0001e2000c10150e */
[C---:B------:R-:W-:Y:S01]  /*6e50*/  ISETP.LT.AND P4, PT, R18.reuse, UR7, !P0 ;  /* 0x0000000712007c0c */ /* 0x040fe2000c781270 */
[----:B------:R-:W-:Y:S01]  /*6e60*/  IMAD R18, R18, UR4, RZ ;  /* 0x0000000412127c24 */ /* 0x000fe2000f8e02ff */
[C---:B------:R-:W-:Y:S01]  /*6e70*/  ISETP.LT.AND P3, PT, R19.reuse, UR7, !P0 ;  /* 0x0000000713007c0c */ /* 0x040fe2000c761270 */
[----:B------:R-:W-:Y:S02]  /*6e80*/  IMAD R19, R19, UR4, RZ ;  /* 0x0000000413137c24 */ /* 0x000fe4000f8e02ff */
[----:B------:R-:W-:Y:S01]  /*6e90*/  IMAD R22, R0, UR4, RZ ;  /* 0x0000000400167c24 */ /* 0x000fe2000f8e02ff */
[-C--:B-1----:R-:W-:Y:S02]  /*6ea0*/  LEA R10, P1, R18, R16.reuse, 0x1 ;  /* 0x00000010120a7211 */ /* 0x082fe400078208ff */
[C---:B------:R-:W-:Y:S01]  /*6eb0*/  ISETP.LT.AND P5, PT, R20.reuse, UR7, !P0 ;  /* 0x0000000714007c0c */ /* 0x040fe2000c7a1270 */
[----:B------:R-:W-:Y:S01]  /*6ec0*/  IMAD R20, R20, UR4, RZ ;  /* 0x0000000414147c24 */ /* 0x000fe2000f8e02ff */
[----:B--2---:R-:W-:-:S02]  /*6ed0*/  LEA R12, P2, R19, R16, 0x1 ;  /* 0x00000010130c7211 */ /* 0x004fc400078408ff */
[-C--:B------:R-:W-:Y:S02]  /*6ee0*/  LEA.HI.X.SX32 R11, R18, R17.reuse, 0x1, P1 ;  /* 0x00000011120b7211 */ /* 0x080fe400008f0eff */
[-C--:B------:R-:W-:Y:S01]  /*6ef0*/  LEA R18, P1, R22, R16.reuse, 0x1 ;  /* 0x0000001016127211 */ /* 0x080fe200078208ff */
[----:B------:R-:W-:Y:S01]  /*6f00*/  IMAD R21, R3, UR4, RZ ;  /* 0x0000000403157c24 */ /* 0x000fe2000f8e02ff */
[----:B------:R-:W-:Y:S02]  /*6f10*/  LEA R8, P6, R20, R16, 0x1 ;  /* 0x0000001014087211 */ /* 0x000fe400078c08ff */
[-C--:B------:R-:W-:Y:S02]  /*6f20*/  LEA.HI.X.SX32 R13, R19, R17.reuse, 0x1, P2 ;  /* 0x00000011130d7211 */ /* 0x080fe400010f0eff */
[----:B------:R-:W-:Y:S02]  /*6f30*/  ISETP.LT.AND P2, PT, R3, UR7, !P0 ;  /* 0x0000000703007c0c */ /* 0x000fe4000c741270 */
[----:B------:R-:W-:-:S02]  /*6f40*/  LEA.HI.X.SX32 R19, R22, R17, 0x1, P1 ;  /* 0x0000001116137211 */ /* 0x000fc400008f0eff */
[----:B------:R-:W-:Y:S02]  /*6f50*/  ISETP.LT.AND P1, PT, R0, UR7, !P0 ;  /* 0x0000000700007c0c */ /* 0x000fe4000c721270 */
[----:B------:R-:W-:Y:S02]  /*6f60*/  ISETP.LT.AND P0, PT, R2, UR7, !P0 ;  /* 0x0000000702007c0c */ /* 0x000fe4000c701270 */
[-C--:B------:R-:W-:Y:S02]  /*6f70*/  LEA.HI.X.SX32 R9, R20, R17.reuse, 0x1, P6 ;  /* 0x0000001114097211 */ /* 0x080fe400030f0eff */
[C---:B0-----:R-:W-:Y:S01]  /*6f80*/  LEA R14, P6, R21.reuse, R16, 0x1 ;  /* 0x00000010150e7211 */ /* 0x041fe200078c08ff */
[----:B------:R-:W-:Y:S01]  /*6f90*/  IMAD R23, R2, UR4, RZ ;  /* 0x0000000402177c24 */ /* 0x000fe2000f8e02ff */
[----:B------:R-:W-:Y:S01]  /*6fa0*/  PRMT R4, R4, 0x7632, R4 ;  /* 0x0000763204047816 */ /* 0x000fe20000000004 */
[----:B------:R0:W-:Y:S01]  /*6fb0*/  @P5 STG.E.U16 desc[UR14][R8.64], R6 ;  /* 0x0000000608005986 */ /* 0x0001e2000c10150e */
[----:B------:R-:W-:-:S02]  /*6fc0*/  LEA.HI.X.SX32 R15, R21, R17, 0x1, P6 ;  /* 0x00000011150f7211 */ /* 0x000fc400030f0eff */
[----:B------:R-:W-:Y:S01]  /*6fd0*/  PRMT R5, R5, 0x7632, R5 ;  /* 0x0000763205057816 */ /* 0x000fe20000000005 */
[----:B------:R1:W-:Y:S01]  /*6fe0*/  @P4 STG.E.U16 desc[UR14][R10.64], R7 ;  /* 0x000000070a004986 */ /* 0x0003e2000c10150e */
[----:B------:R-:W-:-:S03]  /*6ff0*/  LEA R16, P6, R23, R16, 0x1 ;  /* 0x0000001017107211 */ /* 0x000fc600078c08ff */
[----:B------:R1:W-:Y:S01]  /*7000*/  @P3 STG.E.U16 desc[UR14][R12.64], R4 ;  /* 0x000000040c003986 */ /* 0x0003e2000c10150e */
[----:B0-----:R-:W-:-:S03]  /*7010*/  PRMT R9, R6, 0x7632, R9 ;  /* 0x0000763206097816 */ /* 0x001fc60000000009 */
[----:B------:R1:W-:Y:S01]  /*7020*/  @P2 STG.E.U16 desc[UR14][R14.64], R5 ;  /* 0x000000050e002986 */ /* 0x0003e2000c10150e */
[----:B------:R-:W-:-:S03]  /*7030*/  LEA.HI.X.SX32 R17, R23, R17, 0x1, P6 ;  /* 0x0000001117117211 */ /* 0x000fc600030f0eff */
[----:B------:R1:W-:Y:S01]  /*7040*/  @P1 STG.E.U16 desc[UR14][R18.64], R9 ;  /* 0x0000000912001986 */ /* 0x0003e2000c10150e */
[----:B------:R-:W-:Y:S05]  /*7050*/  @!P0 EXIT ;  /* 0x000000000000894d */ /* 0x000fea0003800000 */
[----:B------:R-:W-:-:S05]  /*7060*/  PRMT R8, R7, 0x7632, R8 ;  /* 0x0000763207087816 */ /* 0x000fca0000000008 */
[----:B------:R-:W-:Y:S01]  /*7070*/  STG.E.U16 desc[UR14][R16.64], R8 ;  /* 0x0000000810007986 */ /* 0x000fe2000c10150e */
[----:B------:R-:W-:Y:S05]  /*7080*/  EXIT ;  /* 0x000000000000794d */ /* 0x000fea0003800000 */
.L_x_2:
[----:B------:R-:W-:-:S00]  /*7090*/  BRA `(.L_x_2) ;  /* 0xfffffffc00fc7947 */ /* 0x000fc0000383ffff */
[----:B------:R-:W-:-:S00]  /*70a0*/  NOP ;  /* 0x0000000000007918 */ /* 0x000fc00000000000 */
        /* <DEDUP_REMOVED lines=13> */
.L_x_3:


//--------------------- .nv.shared.matmul_kernel  --------------------------
	.section	.nv.shared.matmul_kernel,"aw",@nobits
	.sectionflags	@""
	.align	16
	.zero		1024


//--------------------- .nv.shared.reserved.0     --------------------------
	.section	.nv.shared.reserved.0,"aw",@nobits
	.weak		__nv_reservedSMEM_offset_0_alias
	.size		__nv_reservedSMEM_offset_0_alias, 0, 0
	.other		__nv_reservedSMEM_offset_0_alias,@"STO_CUDA_RESERVED_SHARED STV_DEFAULT"
__nv_reservedSMEM_offset_0_alias:
	.zero		0


//--------------------- .nv.constant0.matmul_kernel --------------------------
	.section	.nv.constant0.matmul_kernel,"a",@progbits
	.sectionflags	@""
	.align	4
.nv.constant0.matmul_kernel:
	.zero		608


//--------------------- SYMBOLS --------------------------

	.type		.nv.reservedSmem.offset0,@object
	.size		.nv.reservedSmem.offset0,0x4
